//
// Generated by NVIDIA NVVM Compiler
//
// Compiler Build ID: CL-36424714
// Cuda compilation tools, release 13.0, V13.0.88
// Based on NVVM 20.0.0
//

.version 9.0
.target sm_100
.address_size 64

	// .globl	_Z22walk_on_spheres_kernelPKdS0_PKjPdiidy
.func  (.param .align 16 .b8 func_retval0[16]) __internal_trig_reduction_slowpathd
(
	.param .b64 __internal_trig_reduction_slowpathd_param_0
)
;
.global .align 4 .b8 precalc_xorwow_matrix[102400];
.global .align 4 .b8 precalc_xorwow_offset_matrix[102400];
.global .align 4 .b8 mrg32k3aM1[2304];
.global .align 4 .b8 mrg32k3aM2[2304];
.global .align 4 .b8 mrg32k3aM1SubSeq[2016];
.global .align 4 .b8 mrg32k3aM2SubSeq[2016];
.global .align 4 .b8 mrg32k3aM1Seq[2304];
.global .align 4 .b8 mrg32k3aM2Seq[2304];
.const .align 8 .b8 __cr_lgamma_table[72];
// _ZZ22walk_on_spheres_kernelPKdS0_PKjPdiidyE7sh_hits has been demoted
.global .align 8 .b8 __cudart_i2opi_d[144] = {8, 93, 141, 31, 177, 95, 251, 107, 234, 146, 82, 138, 247, 57, 7, 61, 123, 241, 229, 235, 199, 186, 39, 117, 45, 234, 95, 158, 102, 63, 70, 79, 183, 9, 203, 39, 207, 126, 54, 109, 31, 109, 10, 90, 139, 17, 47, 239, 15, 152, 5, 222, 255, 151, 248, 31, 59, 40, 249, 189, 139, 95, 132, 156, 244, 57, 83, 131, 57, 214, 145, 57, 65, 126, 95, 180, 38, 112, 156, 233, 132, 68, 187, 46, 245, 53, 130, 232, 62, 167, 41, 177, 28, 235, 29, 254, 28, 146, 209, 9, 234, 46, 73, 6, 224, 210, 77, 66, 58, 110, 36, 183, 97, 197, 187, 222, 171, 99, 81, 254, 65, 144, 67, 60, 153, 149, 98, 219, 192, 221, 52, 245, 209, 87, 39, 252, 41, 21, 68, 78, 110, 131, 249, 162};
.global .align 16 .b8 __cudart_sin_cos_coeffs[128] = {70, 210, 176, 44, 241, 229, 90, 190, 146, 227, 172, 105, 227, 29, 199, 62, 161, 98, 219, 25, 160, 1, 42, 191, 24, 8, 17, 17, 17, 17, 129, 63, 84, 85, 85, 85, 85, 85, 197, 191, 0, 0, 0, 0, 0, 0, 0, 0, 0, 0, 0, 0, 0, 0, 0, 0, 100, 129, 253, 32, 131, 255, 168, 189, 40, 133, 239, 193, 167, 238, 33, 62, 217, 230, 6, 142, 79, 126, 146, 190, 233, 188, 221, 25, 160, 1, 250, 62, 71, 93, 193, 22, 108, 193, 86, 191, 81, 85, 85, 85, 85, 85, 165, 63, 0, 0, 0, 0, 0, 0, 224, 191, 0, 0, 0, 0, 0, 0, 240, 63};

.visible .entry _Z22walk_on_spheres_kernelPKdS0_PKjPdiidy(
	.param .u64 .ptr .align 1 _Z22walk_on_spheres_kernelPKdS0_PKjPdiidy_param_0,
	.param .u64 .ptr .align 1 _Z22walk_on_spheres_kernelPKdS0_PKjPdiidy_param_1,
	.param .u64 .ptr .align 1 _Z22walk_on_spheres_kernelPKdS0_PKjPdiidy_param_2,
	.param .u64 .ptr .align 1 _Z22walk_on_spheres_kernelPKdS0_PKjPdiidy_param_3,
	.param .u32 _Z22walk_on_spheres_kernelPKdS0_PKjPdiidy_param_4,
	.param .u32 _Z22walk_on_spheres_kernelPKdS0_PKjPdiidy_param_5,
	.param .f64 _Z22walk_on_spheres_kernelPKdS0_PKjPdiidy_param_6,
	.param .u64 _Z22walk_on_spheres_kernelPKdS0_PKjPdiidy_param_7
)
{
	.reg .pred 	%p<36>;
	.reg .b32 	%r<312>;
	.reg .b64 	%rd<39>;
	.reg .b64 	%fd<113>;
	// demoted variable
	.shared .align 8 .b8 _ZZ22walk_on_spheres_kernelPKdS0_PKjPdiidyE7sh_hits[2048];
	ld.param.u64 	%rd5, [_Z22walk_on_spheres_kernelPKdS0_PKjPdiidy_param_0];
	ld.param.u64 	%rd6, [_Z22walk_on_spheres_kernelPKdS0_PKjPdiidy_param_1];
	ld.param.u64 	%rd7, [_Z22walk_on_spheres_kernelPKdS0_PKjPdiidy_param_2];
	ld.param.u64 	%rd9, [_Z22walk_on_spheres_kernelPKdS0_PKjPdiidy_param_3];
	ld.param.u32 	%r91, [_Z22walk_on_spheres_kernelPKdS0_PKjPdiidy_param_4];
	ld.param.u32 	%r92, [_Z22walk_on_spheres_kernelPKdS0_PKjPdiidy_param_5];
	ld.param.f64 	%fd24, [_Z22walk_on_spheres_kernelPKdS0_PKjPdiidy_param_6];
	ld.param.u64 	%rd8, [_Z22walk_on_spheres_kernelPKdS0_PKjPdiidy_param_7];
	cvta.to.global.u64 	%rd1, %rd9;
	mov.u32 	%r1, %ctaid.x;
	add.s32 	%r2, %r91, %r1;
	setp.ge.s32 	%p1, %r2, %r92;
	@%p1 bra 	$L__BB0_40;
	cvta.to.global.u64 	%rd10, %rd7;
	mul.wide.s32 	%rd11, %r2, 4;
	add.s64 	%rd12, %rd10, %rd11;
	ld.global.nc.u32 	%r3, [%rd12];
	setp.ne.s32 	%p2, %r3, 0;
	@%p2 bra 	$L__BB0_4;
	mov.u32 	%r274, %tid.x;
	setp.ne.s32 	%p35, %r274, 0;
	@%p35 bra 	$L__BB0_40;
	mul.wide.s32 	%rd35, %r2, 8;
	add.s64 	%rd36, %rd1, %rd35;
	mov.b64 	%rd37, 0;
	st.global.u64 	[%rd36], %rd37;
	bra.uni 	$L__BB0_40;
$L__BB0_4:
	mov.u32 	%r4, %tid.x;
	mov.u32 	%r311, %ntid.x;
	cvta.to.global.u64 	%rd13, %rd5;
	mul.wide.s32 	%rd14, %r2, 8;
	add.s64 	%rd15, %rd13, %rd14;
	ld.global.nc.f64 	%fd1, [%rd15];
	cvta.to.global.u64 	%rd16, %rd6;
	add.s64 	%rd2, %rd16, %rd14;
	add.s32 	%r93, %r311, %r3;
	add.s32 	%r94, %r93, -1;
	div.u32 	%r6, %r94, %r311;
	mul.lo.s32 	%r275, %r6, %r4;
	setp.ge.u32 	%p3, %r275, %r3;
	@%p3 bra 	$L__BB0_40;
	add.s32 	%r8, %r275, %r6;
	mul.wide.u32 	%rd18, %r1, %r311;
	cvt.u64.u32 	%rd19, %r4;
	add.s64 	%rd20, %rd18, %rd19;
	cvt.u32.u64 	%r9, %rd8;
	{ .reg .b32 tmp; mov.b64 {tmp, %r10}, %rd8; }
	cvt.u32.u64 	%r305, %rd20;
	{ .reg .b32 tmp; mov.b64 {tmp, %r304}, %rd20; }
	add.s32 	%r13, %r9, -1640531527;
	add.s32 	%r14, %r10, -1150833019;
	add.s32 	%r15, %r9, 1013904242;
	add.s32 	%r16, %r10, 1993301258;
	add.s32 	%r17, %r9, -626627285;
	add.s32 	%r18, %r10, 842468239;
	add.s32 	%r19, %r9, 2027808484;
	add.s32 	%r20, %r10, -308364780;
	add.s32 	%r21, %r9, 387276957;
	add.s32 	%r22, %r10, -1459197799;
	add.s32 	%r23, %r9, -1253254570;
	add.s32 	%r24, %r10, 1684936478;
	add.s32 	%r25, %r9, 1401181199;
	add.s32 	%r26, %r10, 534103459;
	add.s32 	%r27, %r9, -239350328;
	add.s32 	%r28, %r10, -616729560;
	add.s32 	%r29, %r9, -1879881855;
	add.s32 	%r30, %r10, -1767562579;
	setp.le.u32 	%p4, %r8, %r275;
	mov.b64 	%rd38, 0;
	@%p4 bra 	$L__BB0_34;
	ld.global.nc.f64 	%fd2, [%rd2];
	mov.b32 	%r96, -845247145;
	mul.hi.u32 	%r97, %r96, %r305;
	xor.b32  	%r98, %r97, %r9;
	mov.b32 	%r276, 0;
	mov.b32 	%r99, -766435501;
	mul.hi.u32 	%r100, %r99, %r276;
	xor.b32  	%r101, %r100, %r304;
	xor.b32  	%r102, %r101, %r10;
	mul.hi.u32 	%r103, %r96, %r102;
	mul.lo.s32 	%r104, %r305, -845247145;
	xor.b32  	%r105, %r104, %r103;
	xor.b32  	%r106, %r105, %r13;
	mul.hi.u32 	%r107, %r99, %r98;
	xor.b32  	%r108, %r107, %r14;
	mul.hi.u32 	%r109, %r96, %r108;
	mul.lo.s32 	%r110, %r102, -845247145;
	xor.b32  	%r111, %r110, %r109;
	xor.b32  	%r112, %r111, %r15;
	mul.hi.u32 	%r113, %r99, %r106;
	mul.lo.s32 	%r114, %r98, -766435501;
	xor.b32  	%r115, %r114, %r113;
	xor.b32  	%r116, %r115, %r16;
	mul.hi.u32 	%r117, %r96, %r116;
	mul.lo.s32 	%r118, %r108, -845247145;
	xor.b32  	%r119, %r118, %r117;
	xor.b32  	%r120, %r119, %r17;
	mul.hi.u32 	%r121, %r99, %r112;
	mul.lo.s32 	%r122, %r106, -766435501;
	xor.b32  	%r123, %r122, %r121;
	xor.b32  	%r124, %r123, %r18;
	mul.hi.u32 	%r125, %r96, %r124;
	mul.lo.s32 	%r126, %r116, -845247145;
	xor.b32  	%r127, %r126, %r125;
	xor.b32  	%r128, %r127, %r19;
	mul.hi.u32 	%r129, %r99, %r120;
	mul.lo.s32 	%r130, %r112, -766435501;
	xor.b32  	%r131, %r130, %r129;
	xor.b32  	%r132, %r131, %r20;
	mul.hi.u32 	%r133, %r96, %r132;
	mul.lo.s32 	%r134, %r124, -845247145;
	xor.b32  	%r135, %r134, %r133;
	xor.b32  	%r136, %r135, %r21;
	mul.hi.u32 	%r137, %r99, %r128;
	mul.lo.s32 	%r138, %r120, -766435501;
	xor.b32  	%r139, %r138, %r137;
	xor.b32  	%r140, %r139, %r22;
	mul.hi.u32 	%r141, %r96, %r140;
	mul.lo.s32 	%r142, %r132, -845247145;
	xor.b32  	%r143, %r142, %r141;
	xor.b32  	%r144, %r143, %r23;
	mul.hi.u32 	%r145, %r99, %r136;
	mul.lo.s32 	%r146, %r128, -766435501;
	xor.b32  	%r147, %r146, %r145;
	xor.b32  	%r148, %r147, %r24;
	mul.hi.u32 	%r149, %r96, %r148;
	mul.lo.s32 	%r150, %r140, -845247145;
	xor.b32  	%r151, %r150, %r149;
	xor.b32  	%r152, %r151, %r25;
	mul.hi.u32 	%r153, %r99, %r144;
	mul.lo.s32 	%r154, %r136, -766435501;
	xor.b32  	%r155, %r154, %r153;
	xor.b32  	%r156, %r155, %r26;
	mul.hi.u32 	%r157, %r96, %r156;
	mul.lo.s32 	%r158, %r148, -845247145;
	xor.b32  	%r159, %r158, %r157;
	xor.b32  	%r160, %r159, %r27;
	mul.hi.u32 	%r161, %r99, %r152;
	mul.lo.s32 	%r162, %r144, -766435501;
	xor.b32  	%r163, %r162, %r161;
	xor.b32  	%r164, %r163, %r28;
	mul.lo.s32 	%r50, %r164, -845247145;
	mul.lo.s32 	%r48, %r160, -766435501;
	mov.f64 	%fd25, 0d0000000000000000;
	mov.f64 	%fd26, 0d7FF0000000000000;
	mul.rn.f64 	%fd3, %fd26, %fd25;
	mul.hi.u32 	%r165, %r99, %r160;
	mul.lo.s32 	%r166, %r152, -766435501;
	xor.b32  	%r167, %r166, %r165;
	xor.b32  	%r49, %r167, %r30;
	mul.hi.u32 	%r168, %r96, %r164;
	mul.lo.s32 	%r169, %r156, -845247145;
	xor.b32  	%r170, %r169, %r168;
	xor.b32  	%r51, %r170, %r29;
	min.u32 	%r35, %r8, %r3;
	mov.u64 	%rd23, __cudart_sin_cos_coeffs;
	mov.u32 	%r55, %r276;
	mov.u32 	%r306, %r276;
	mov.u32 	%r47, %r276;
$L__BB0_7:
	mov.f64 	%fd107, %fd1;
	mov.f64 	%fd108, %fd2;
$L__BB0_8:
	mul.f64 	%fd27, %fd108, %fd108;
	fma.rn.f64 	%fd6, %fd107, %fd107, %fd27;
	setp.leu.f64 	%p5, %fd6, 0d3FF0000000000000;
	@%p5 bra 	$L__BB0_10;
	div.rn.f64 	%fd107, %fd107, %fd6;
	div.rn.f64 	%fd108, %fd108, %fd6;
$L__BB0_10:
	setp.ltu.f64 	%p6, %fd107, 0d0000000000000000;
	setp.ltu.f64 	%p7, %fd108, 0d0000000000000000;
	or.pred  	%p8, %p6, %p7;
	@%p8 bra 	$L__BB0_13;
	mul.f64 	%fd28, %fd107, 0d3FD126145E9ECD56;
	setp.lt.f64 	%p9, %fd28, %fd108;
	mul.f64 	%fd29, %fd107, 0d400DDB3D742C2656;
	setp.lt.f64 	%p10, %fd108, %fd29;
	and.pred  	%p11, %p9, %p10;
	@%p11 bra 	$L__BB0_13;
	add.f64 	%fd32, %fd107, 0dBFF0000000000000;
	mul.f64 	%fd33, %fd108, %fd108;
	fma.rn.f64 	%fd34, %fd32, %fd32, %fd33;
	add.f64 	%fd35, %fd107, 0dBFEEE8DD47478005;
	add.f64 	%fd36, %fd108, 0dBFD0907DC192552E;
	mul.f64 	%fd37, %fd36, %fd36;
	fma.rn.f64 	%fd38, %fd35, %fd35, %fd37;
	add.f64 	%fd39, %fd107, 0dBFD0907DC192552E;
	add.f64 	%fd40, %fd108, 0dBFEEE8DD47478005;
	mul.f64 	%fd41, %fd40, %fd40;
	fma.rn.f64 	%fd42, %fd39, %fd39, %fd41;
	add.f64 	%fd43, %fd108, 0dBFF0000000000000;
	mul.f64 	%fd44, %fd43, %fd43;
	fma.rn.f64 	%fd45, %fd107, %fd107, %fd44;
	min.f64 	%fd46, %fd42, %fd45;
	min.f64 	%fd47, %fd38, %fd46;
	min.f64 	%fd48, %fd34, %fd47;
	sqrt.rn.f64 	%fd109, %fd48;
	bra.uni 	$L__BB0_14;
$L__BB0_13:
	sqrt.rn.f64 	%fd30, %fd6;
	mov.f64 	%fd31, 0d3FF0000000000000;
	sub.f64 	%fd109, %fd31, %fd30;
$L__BB0_14:
	setp.lt.f64 	%p12, %fd109, %fd24;
	@%p12 bra 	$L__BB0_32;
	mov.b32 	%r299, 2;
	setp.eq.s32 	%p13, %r47, 1;
	mov.u32 	%r298, %r50;
	mov.u32 	%r300, %r48;
	@%p13 bra 	$L__BB0_24;
	setp.eq.s32 	%p14, %r47, 3;
	@%p14 bra 	$L__BB0_20;
	setp.ne.s32 	%p15, %r47, 2;
	@%p15 bra 	$L__BB0_19;
	mov.b32 	%r299, 3;
	mov.u32 	%r298, %r49;
	mov.u32 	%r300, %r48;
	bra.uni 	$L__BB0_24;
$L__BB0_19:
	add.s32 	%r299, %r47, 1;
	mov.u32 	%r298, %r51;
	mov.u32 	%r300, %r48;
	bra.uni 	$L__BB0_24;
$L__BB0_20:
	add.s32 	%r55, %r55, 1;
	setp.ne.s32 	%p16, %r55, 0;
	@%p16 bra 	$L__BB0_23;
	add.s32 	%r306, %r306, 1;
	setp.ne.s32 	%p17, %r306, 0;
	@%p17 bra 	$L__BB0_23;
	add.s32 	%r305, %r305, 1;
	setp.eq.s32 	%p18, %r305, 0;
	selp.u32 	%r173, 1, 0, %p18;
	add.s32 	%r304, %r304, %r173;
	mov.b32 	%r306, 0;
$L__BB0_23:
	mov.b32 	%r175, -766435501;
	mul.hi.u32 	%r176, %r175, %r55;
	mul.lo.s32 	%r177, %r55, -766435501;
	mov.b32 	%r178, -845247145;
	mul.hi.u32 	%r179, %r178, %r305;
	mul.lo.s32 	%r180, %r305, -845247145;
	xor.b32  	%r181, %r179, %r9;
	xor.b32  	%r182, %r181, %r306;
	xor.b32  	%r183, %r176, %r10;
	xor.b32  	%r184, %r183, %r304;
	mul.hi.u32 	%r185, %r175, %r182;
	mul.lo.s32 	%r186, %r182, -766435501;
	mul.hi.u32 	%r187, %r178, %r184;
	mul.lo.s32 	%r188, %r184, -845247145;
	xor.b32  	%r189, %r180, %r187;
	add.s32 	%r190, %r9, -1640531527;
	xor.b32  	%r191, %r189, %r190;
	xor.b32  	%r192, %r177, %r185;
	xor.b32  	%r193, %r192, %r14;
	mul.hi.u32 	%r194, %r175, %r191;
	mul.lo.s32 	%r195, %r191, -766435501;
	mul.hi.u32 	%r196, %r178, %r193;
	mul.lo.s32 	%r197, %r193, -845247145;
	xor.b32  	%r198, %r188, %r196;
	xor.b32  	%r199, %r198, %r15;
	xor.b32  	%r200, %r186, %r194;
	xor.b32  	%r201, %r200, %r16;
	mul.hi.u32 	%r202, %r175, %r199;
	mul.lo.s32 	%r203, %r199, -766435501;
	mul.hi.u32 	%r204, %r178, %r201;
	mul.lo.s32 	%r205, %r201, -845247145;
	xor.b32  	%r206, %r197, %r204;
	add.s32 	%r207, %r9, -626627285;
	xor.b32  	%r208, %r206, %r207;
	xor.b32  	%r209, %r195, %r202;
	add.s32 	%r210, %r10, 842468239;
	xor.b32  	%r211, %r209, %r210;
	mul.hi.u32 	%r212, %r175, %r208;
	mul.lo.s32 	%r213, %r208, -766435501;
	mul.hi.u32 	%r214, %r178, %r211;
	mul.lo.s32 	%r215, %r211, -845247145;
	xor.b32  	%r216, %r205, %r214;
	add.s32 	%r217, %r9, 2027808484;
	xor.b32  	%r218, %r216, %r217;
	xor.b32  	%r219, %r203, %r212;
	add.s32 	%r220, %r10, -308364780;
	xor.b32  	%r221, %r219, %r220;
	mul.hi.u32 	%r222, %r175, %r218;
	mul.lo.s32 	%r223, %r218, -766435501;
	mul.hi.u32 	%r224, %r178, %r221;
	mul.lo.s32 	%r225, %r221, -845247145;
	xor.b32  	%r226, %r215, %r224;
	xor.b32  	%r227, %r226, %r21;
	xor.b32  	%r228, %r213, %r222;
	xor.b32  	%r229, %r228, %r22;
	mul.hi.u32 	%r230, %r175, %r227;
	mul.lo.s32 	%r231, %r227, -766435501;
	mul.hi.u32 	%r232, %r178, %r229;
	mul.lo.s32 	%r233, %r229, -845247145;
	xor.b32  	%r234, %r225, %r232;
	xor.b32  	%r235, %r234, %r23;
	xor.b32  	%r236, %r223, %r230;
	xor.b32  	%r237, %r236, %r24;
	mul.hi.u32 	%r238, %r175, %r235;
	mul.lo.s32 	%r239, %r235, -766435501;
	mul.hi.u32 	%r240, %r178, %r237;
	mul.lo.s32 	%r241, %r237, -845247145;
	xor.b32  	%r242, %r233, %r240;
	xor.b32  	%r243, %r242, %r25;
	xor.b32  	%r244, %r231, %r238;
	xor.b32  	%r245, %r244, %r26;
	mul.hi.u32 	%r246, %r175, %r243;
	mul.lo.s32 	%r247, %r243, -766435501;
	mul.hi.u32 	%r248, %r178, %r245;
	mul.lo.s32 	%r249, %r245, -845247145;
	xor.b32  	%r250, %r241, %r248;
	xor.b32  	%r251, %r250, %r27;
	xor.b32  	%r252, %r239, %r246;
	xor.b32  	%r253, %r252, %r28;
	mul.hi.u32 	%r254, %r175, %r251;
	mul.lo.s32 	%r300, %r251, -766435501;
	mul.hi.u32 	%r255, %r178, %r253;
	mul.lo.s32 	%r50, %r253, -845247145;
	xor.b32  	%r256, %r249, %r255;
	xor.b32  	%r51, %r256, %r29;
	xor.b32  	%r257, %r247, %r254;
	xor.b32  	%r49, %r257, %r30;
	mov.b32 	%r299, 0;
	mov.u32 	%r298, %r48;
$L__BB0_24:
	cvt.rn.f64.u32 	%fd49, %r298;
	fma.rn.f64 	%fd50, %fd49, 0d3DF0000000000000, 0d3DF0000000000000;
	add.f64 	%fd51, %fd50, %fd50;
	mul.f64 	%fd14, %fd51, 0d400921FB54442D18;
	setp.eq.f64 	%p19, %fd14, 0d7FF0000000000000;
	mov.b32 	%r309, 1;
	mov.f64 	%fd111, %fd3;
	@%p19 bra 	$L__BB0_28;
	mul.f64 	%fd52, %fd14, 0d3FE45F306DC9C883;
	cvt.rni.s32.f64 	%r308, %fd52;
	cvt.rn.f64.s32 	%fd53, %r308;
	fma.rn.f64 	%fd54, %fd53, 0dBFF921FB54442D18, %fd14;
	fma.rn.f64 	%fd55, %fd53, 0dBC91A62633145C00, %fd54;
	fma.rn.f64 	%fd111, %fd53, 0dB97B839A252049C0, %fd55;
	setp.ltu.f64 	%p20, %fd14, 0d41E0000000000000;
	@%p20 bra 	$L__BB0_27;
	{ // callseq 0, 0
	.param .b64 param0;
	st.param.f64 	[param0], %fd14;
	.param .align 16 .b8 retval0[16];
	call.uni (retval0), 
	__internal_trig_reduction_slowpathd, 
	(
	param0
	);
	ld.param.f64 	%fd111, [retval0];
	ld.param.b32 	%r308, [retval0+8];
	} // callseq 0
$L__BB0_27:
	add.s32 	%r309, %r308, 1;
$L__BB0_28:
	shl.b32 	%r262, %r309, 6;
	cvt.u64.u32 	%rd21, %r262;
	and.b64  	%rd22, %rd21, 64;
	add.s64 	%rd24, %rd23, %rd22;
	mul.rn.f64 	%fd57, %fd111, %fd111;
	and.b32  	%r263, %r309, 1;
	setp.eq.b32 	%p22, %r263, 1;
	selp.f64 	%fd58, 0dBDA8FF8320FD8164, 0d3DE5DB65F9785EBA, %p22;
	ld.global.nc.v2.f64 	{%fd59, %fd60}, [%rd24];
	fma.rn.f64 	%fd61, %fd58, %fd57, %fd59;
	fma.rn.f64 	%fd62, %fd61, %fd57, %fd60;
	ld.global.nc.v2.f64 	{%fd63, %fd64}, [%rd24+16];
	fma.rn.f64 	%fd65, %fd62, %fd57, %fd63;
	fma.rn.f64 	%fd66, %fd65, %fd57, %fd64;
	ld.global.nc.v2.f64 	{%fd67, %fd68}, [%rd24+32];
	fma.rn.f64 	%fd69, %fd66, %fd57, %fd67;
	fma.rn.f64 	%fd70, %fd69, %fd57, %fd68;
	fma.rn.f64 	%fd71, %fd70, %fd111, %fd111;
	fma.rn.f64 	%fd72, %fd70, %fd57, 0d3FF0000000000000;
	selp.f64 	%fd73, %fd72, %fd71, %p22;
	and.b32  	%r264, %r309, 2;
	setp.eq.s32 	%p23, %r264, 0;
	mov.f64 	%fd74, 0d0000000000000000;
	sub.f64 	%fd75, %fd74, %fd73;
	selp.f64 	%fd76, %fd73, %fd75, %p23;
	fma.rn.f64 	%fd107, %fd109, %fd76, %fd107;
	mov.b32 	%r310, 0;
	mov.f64 	%fd112, %fd3;
	@%p19 bra 	$L__BB0_31;
	mul.f64 	%fd77, %fd14, 0d3FE45F306DC9C883;
	cvt.rni.s32.f64 	%r310, %fd77;
	cvt.rn.f64.s32 	%fd78, %r310;
	fma.rn.f64 	%fd79, %fd78, 0dBFF921FB54442D18, %fd14;
	fma.rn.f64 	%fd80, %fd78, 0dBC91A62633145C00, %fd79;
	fma.rn.f64 	%fd112, %fd78, 0dB97B839A252049C0, %fd80;
	setp.ltu.f64 	%p24, %fd14, 0d41E0000000000000;
	@%p24 bra 	$L__BB0_31;
	{ // callseq 1, 0
	.param .b64 param0;
	st.param.f64 	[param0], %fd14;
	.param .align 16 .b8 retval0[16];
	call.uni (retval0), 
	__internal_trig_reduction_slowpathd, 
	(
	param0
	);
	ld.param.f64 	%fd112, [retval0];
	ld.param.b32 	%r310, [retval0+8];
	} // callseq 1
$L__BB0_31:
	shl.b32 	%r266, %r310, 6;
	cvt.u64.u32 	%rd25, %r266;
	and.b64  	%rd26, %rd25, 64;
	add.s64 	%rd28, %rd23, %rd26;
	mul.rn.f64 	%fd82, %fd112, %fd112;
	and.b32  	%r267, %r310, 1;
	setp.eq.b32 	%p25, %r267, 1;
	selp.f64 	%fd83, 0dBDA8FF8320FD8164, 0d3DE5DB65F9785EBA, %p25;
	ld.global.nc.v2.f64 	{%fd84, %fd85}, [%rd28];
	fma.rn.f64 	%fd86, %fd83, %fd82, %fd84;
	fma.rn.f64 	%fd87, %fd86, %fd82, %fd85;
	ld.global.nc.v2.f64 	{%fd88, %fd89}, [%rd28+16];
	fma.rn.f64 	%fd90, %fd87, %fd82, %fd88;
	fma.rn.f64 	%fd91, %fd90, %fd82, %fd89;
	ld.global.nc.v2.f64 	{%fd92, %fd93}, [%rd28+32];
	fma.rn.f64 	%fd94, %fd91, %fd82, %fd92;
	fma.rn.f64 	%fd95, %fd94, %fd82, %fd93;
	fma.rn.f64 	%fd96, %fd95, %fd112, %fd112;
	fma.rn.f64 	%fd97, %fd95, %fd82, 0d3FF0000000000000;
	selp.f64 	%fd98, %fd97, %fd96, %p25;
	and.b32  	%r268, %r310, 2;
	setp.eq.s32 	%p26, %r268, 0;
	mov.f64 	%fd99, 0d0000000000000000;
	sub.f64 	%fd100, %fd99, %fd98;
	selp.f64 	%fd101, %fd98, %fd100, %p26;
	fma.rn.f64 	%fd108, %fd109, %fd101, %fd108;
	mov.u32 	%r47, %r299;
	mov.u32 	%r48, %r300;
	bra.uni 	$L__BB0_8;
$L__BB0_32:
	setp.gt.f64 	%p27, %fd107, 0d3FB999999999999A;
	setp.gt.f64 	%p28, %fd108, 0d3FB999999999999A;
	and.pred  	%p29, %p27, %p28;
	selp.u32 	%r269, 1, 0, %p29;
	add.s32 	%r276, %r276, %r269;
	add.s32 	%r275, %r275, 1;
	setp.lt.u32 	%p30, %r275, %r35;
	@%p30 bra 	$L__BB0_7;
	cvt.u64.u32 	%rd38, %r276;
$L__BB0_34:
	shl.b32 	%r270, %r4, 3;
	mov.u32 	%r271, _ZZ22walk_on_spheres_kernelPKdS0_PKjPdiidyE7sh_hits;
	add.s32 	%r88, %r271, %r270;
	st.shared.u64 	[%r88], %rd38;
	bar.sync 	0;
	setp.lt.u32 	%p31, %r311, 2;
	@%p31 bra 	$L__BB0_38;
$L__BB0_35:
	shr.u32 	%r90, %r311, 1;
	setp.ge.u32 	%p32, %r4, %r90;
	@%p32 bra 	$L__BB0_37;
	shl.b32 	%r272, %r90, 3;
	add.s32 	%r273, %r88, %r272;
	ld.shared.u64 	%rd29, [%r273];
	ld.shared.u64 	%rd30, [%r88];
	add.s64 	%rd31, %rd30, %rd29;
	st.shared.u64 	[%r88], %rd31;
$L__BB0_37:
	bar.sync 	0;
	setp.gt.u32 	%p33, %r311, 3;
	mov.u32 	%r311, %r90;
	@%p33 bra 	$L__BB0_35;
$L__BB0_38:
	setp.ne.s32 	%p34, %r4, 0;
	@%p34 bra 	$L__BB0_40;
	ld.shared.u64 	%rd32, [_ZZ22walk_on_spheres_kernelPKdS0_PKjPdiidyE7sh_hits];
	cvt.rn.f64.u64 	%fd102, %rd32;
	cvt.rn.f64.u32 	%fd103, %r3;
	div.rn.f64 	%fd104, %fd102, %fd103;
	mul.wide.s32 	%rd33, %r2, 8;
	add.s64 	%rd34, %rd1, %rd33;
	st.global.f64 	[%rd34], %fd104;
$L__BB0_40:
	ret;

}
.func  (.param .align 16 .b8 func_retval0[16]) __internal_trig_reduction_slowpathd(
	.param .b64 __internal_trig_reduction_slowpathd_param_0
)
{
	.local .align 8 .b8 	__local_depot1[40];
	.reg .b64 	%SP;
	.reg .b64 	%SPL;
	.reg .pred 	%p<10>;
	.reg .b32 	%r<47>;
	.reg .b64 	%rd<74>;
	.reg .b64 	%fd<5>;

	mov.u64 	%SPL, __local_depot1;
	ld.param.f64 	%fd4, [__internal_trig_reduction_slowpathd_param_0];
	add.u64 	%rd1, %SPL, 0;
	{
	.reg .b32 %temp; 
	mov.b64 	{%temp, %r1}, %fd4;
	}
	shr.u32 	%r2, %r1, 20;
	and.b32  	%r3, %r2, 2047;
	setp.eq.s32 	%p1, %r3, 2047;
	mov.b32 	%r46, 0;
	@%p1 bra 	$L__BB1_9;
	add.s32 	%r20, %r3, -1024;
	mov.b64 	%rd20, %fd4;
	shl.b64 	%rd2, %rd20, 11;
	shr.u32 	%r4, %r20, 6;
	sub.s32 	%r45, 15, %r4;
	sub.s32 	%r21, 19, %r4;
	setp.lt.u32 	%p2, %r20, 128;
	selp.b32 	%r6, 18, %r21, %p2;
	setp.ge.s32 	%p3, %r45, %r6;
	mov.b64 	%rd70, 0;
	@%p3 bra 	$L__BB1_4;
	add.s32 	%r23, %r6, %r4;
	neg.s32 	%r43, %r23;
	or.b64  	%rd3, %rd2, -9223372036854775808;
	mov.b64 	%rd70, 0;
	mov.b32 	%r42, 0;
	mov.u64 	%rd25, __cudart_i2opi_d;
	mov.u32 	%r44, %r45;
$L__BB1_3:
	.pragma "nounroll";
	mul.wide.s32 	%rd22, %r42, 8;
	add.s64 	%rd23, %rd1, %rd22;
	mul.wide.s32 	%rd24, %r44, 8;
	add.s64 	%rd26, %rd25, %rd24;
	ld.global.nc.u64 	%rd27, [%rd26];
	{
	.reg .u32 %r0, %r1, %r2, %r3, %alo, %ahi, %blo, %bhi, %clo, %chi;
	mov.b64 	{%alo,%ahi}, %rd27;
	mov.b64 	{%blo,%bhi}, %rd3;
	mov.b64 	{%clo,%chi}, %rd70;
	mad.lo.cc.u32 	%r0, %alo, %blo, %clo;
	madc.hi.cc.u32 	%r1, %alo, %blo, %chi;
	madc.hi.u32 	%r2, %alo, %bhi, 0;
	mad.lo.cc.u32 	%r1, %alo, %bhi, %r1;
	madc.hi.cc.u32 	%r2, %ahi, %blo, %r2;
	madc.hi.u32 	%r3, %ahi, %bhi, 0;
	mad.lo.cc.u32 	%r1, %ahi, %blo, %r1;
	madc.lo.cc.u32 	%r2, %ahi, %bhi, %r2;
	addc.u32 	%r3, %r3, 0;
	mov.b64 	%rd28, {%r0,%r1};
	mov.b64 	%rd70, {%r2,%r3};
	}
	st.local.u64 	[%rd23], %rd28;
	add.s32 	%r44, %r44, 1;
	add.s32 	%r43, %r43, 1;
	add.s32 	%r42, %r42, 1;
	setp.ne.s32 	%p4, %r43, -15;
	mov.u32 	%r45, %r6;
	@%p4 bra 	$L__BB1_3;
$L__BB1_4:
	cvt.s64.s32 	%rd29, %r45;
	cvt.u64.u32 	%rd30, %r4;
	add.s64 	%rd31, %rd30, %rd29;
	shl.b64 	%rd32, %rd31, 3;
	add.s64 	%rd33, %rd1, %rd32;
	st.local.u64 	[%rd33+-120], %rd70;
	and.b32  	%r15, %r2, 63;
	ld.local.u64 	%rd72, [%rd1+16];
	ld.local.u64 	%rd71, [%rd1+24];
	setp.eq.s32 	%p5, %r15, 0;
	@%p5 bra 	$L__BB1_6;
	shl.b64 	%rd34, %rd71, %r15;
	shr.u64 	%rd35, %rd72, 1;
	xor.b32  	%r24, %r15, 63;
	shr.u64 	%rd36, %rd35, %r24;
	or.b64  	%rd71, %rd34, %rd36;
	ld.local.u64 	%rd37, [%rd1+8];
	shl.b64 	%rd38, %rd72, %r15;
	shr.u64 	%rd39, %rd37, 1;
	shr.u64 	%rd40, %rd39, %r24;
	or.b64  	%rd72, %rd38, %rd40;
$L__BB1_6:
	and.b32  	%r25, %r1, -2147483648;
	shr.u64 	%rd41, %rd71, 62;
	cvt.u32.u64 	%r26, %rd41;
	mov.b64 	{%r27, %r28}, %rd71;
	mov.b64 	{%r29, %r30}, %rd72;
	shf.l.wrap.b32 	%r31, %r30, %r27, 2;
	shf.l.wrap.b32 	%r32, %r27, %r28, 2;
	mov.b64 	%rd42, {%r31, %r32};
	shl.b64 	%rd43, %rd72, 2;
	shr.u64 	%rd44, %rd42, 63;
	cvt.u32.u64 	%r33, %rd44;
	add.s32 	%r34, %r33, %r26;
	setp.eq.s32 	%p6, %r25, 0;
	neg.s32 	%r35, %r34;
	selp.b32 	%r46, %r34, %r35, %p6;
	setp.gt.s64 	%p7, %rd42, -1;
	mov.b64 	%rd45, 0;
	{
	.reg .u32 %r0, %r1, %r2, %r3, %a0, %a1, %a2, %a3, %b0, %b1, %b2, %b3;
	mov.b64 	{%a0,%a1}, %rd45;
	mov.b64 	{%a2,%a3}, %rd45;
	mov.b64 	{%b0,%b1}, %rd43;
	mov.b64 	{%b2,%b3}, %rd42;
	sub.cc.u32 	%r0, %a0, %b0;
	subc.cc.u32 	%r1, %a1, %b1;
	subc.cc.u32 	%r2, %a2, %b2;
	subc.u32 	%r3, %a3, %b3;
	mov.b64 	%rd46, {%r0,%r1};
	mov.b64 	%rd47, {%r2,%r3};
	}
	xor.b32  	%r36, %r25, -2147483648;
	selp.b64 	%rd73, %rd42, %rd47, %p7;
	selp.b64 	%rd14, %rd43, %rd46, %p7;
	selp.b32 	%r17, %r25, %r36, %p7;
	clz.b64 	%r37, %rd73;
	cvt.u64.u32 	%rd15, %r37;
	setp.eq.s32 	%p8, %r37, 0;
	@%p8 bra 	$L__BB1_8;
	cvt.u32.u64 	%r38, %rd15;
	and.b32  	%r39, %r38, 63;
	shl.b64 	%rd48, %rd73, %r39;
	shr.u64 	%rd49, %rd14, 1;
	not.b32 	%r40, %r38;
	and.b32  	%r41, %r40, 63;
	shr.u64 	%rd50, %rd49, %r41;
	or.b64  	%rd73, %rd48, %rd50;
$L__BB1_8:
	mov.b64 	%rd51, -3958705157555305931;
	{
	.reg .u32 %r0, %r1, %r2, %r3, %alo, %ahi, %blo, %bhi;
	mov.b64 	{%alo,%ahi}, %rd73;
	mov.b64 	{%blo,%bhi}, %rd51;
	mul.lo.u32 	%r0, %alo, %blo;
	mul.hi.u32 	%r1, %alo, %blo;
	mad.lo.cc.u32 	%r1, %alo, %bhi, %r1;
	madc.hi.u32 	%r2, %alo, %bhi, 0;
	mad.lo.cc.u32 	%r1, %ahi, %blo, %r1;
	madc.hi.cc.u32 	%r2, %ahi, %blo, %r2;
	madc.hi.u32 	%r3, %ahi, %bhi, 0;
	mad.lo.cc.u32 	%r2, %ahi, %bhi, %r2;
	addc.u32 	%r3, %r3, 0;
	mov.b64 	%rd52, {%r0,%r1};
	mov.b64 	%rd53, {%r2,%r3};
	}
	setp.gt.s64 	%p9, %rd53, 0;
	{
	.reg .u32 %r0, %r1, %r2, %r3, %a0, %a1, %a2, %a3, %b0, %b1, %b2, %b3;
	mov.b64 	{%a0,%a1}, %rd52;
	mov.b64 	{%a2,%a3}, %rd53;
	mov.b64 	{%b0,%b1}, %rd52;
	mov.b64 	{%b2,%b3}, %rd53;
	add.cc.u32 	%r0, %a0, %b0;
	addc.cc.u32 	%r1, %a1, %b1;
	addc.cc.u32 	%r2, %a2, %b2;
	addc.u32 	%r3, %a3, %b3;
	mov.b64 	%rd54, {%r0,%r1};
	mov.b64 	%rd55, {%r2,%r3};
	}
	selp.b64 	%rd56, %rd55, %rd53, %p9;
	selp.s64 	%rd57, -1, 0, %p9;
	sub.s64 	%rd58, %rd57, %rd15;
	cvt.u64.u32 	%rd59, %r17;
	shl.b64 	%rd60, %rd59, 32;
	add.s64 	%rd61, %rd56, 1;
	shr.u64 	%rd62, %rd61, 10;
	add.s64 	%rd63, %rd62, 1;
	shr.u64 	%rd64, %rd63, 1;
	shl.b64 	%rd65, %rd58, 52;
	add.s64 	%rd66, %rd65, %rd64;
	add.s64 	%rd67, %rd66, 4602678819172646912;
	or.b64  	%rd68, %rd67, %rd60;
	mov.b64 	%fd4, %rd68;
$L__BB1_9:
	st.param.f64 	[func_retval0], %fd4;
	st.param.b32 	[func_retval0+8], %r46;
	ret;

}


// ===== COMPILED SASS (sm_100) =====

	.target	sm_100

	.elftype	@"ET_EXEC"


//--------------------- .note.nv.tkinfo           --------------------------
	.section	.note.nv.tkinfo,"",@"SHT_NOTE"
	.sectionflags	@"SHF_NOTE_NV_TKINFO"
	.tkinfo
        /*0018*/ 	.word	0x00000002
        /*0030*/ 	.string	""
        /*0030*/ 	.string	"ptxas"
        /*0030*/ 	.string	"Cuda compilation tools, release 13.0, V13.0.88"
        /*0030*/ 	.string	"Build cuda_13.0.r13.0/compiler.36424714_0"
        /*0030*/ 	.string	"-arch sm_100 -m 64 "



//--------------------- .note.nv.cuinfo           --------------------------
	.section	.note.nv.cuinfo,"",@"SHT_NOTE"
	.sectionflags	@"SHF_NOTE_NV_CUINFO"
        /*0018*/ 	.short	0x0002
        /*001a*/ 	.short	0x0064
        /*001c*/ 	.short	0x0082
	.zero		2


//--------------------- .nv.info                  --------------------------
	.section	.nv.info,"",@"SHT_CUDA_INFO"
	.align	4


	//----- nvinfo : EIATTR_REGCOUNT
	.align		4
        /*0000*/ 	.byte	0x04, 0x2f
        /*0002*/ 	.short	(.L_12 - .L_11)
	.align		4
.L_11:
        /*0004*/ 	.word	index@(_Z22walk_on_spheres_kernelPKdS0_PKjPdiidy)
        /*0008*/ 	.word	0x00000040


	//----- nvinfo : EIATTR_FRAME_SIZE
	.align		4
.L_12:
        /*000c*/ 	.byte	0x04, 0x11
        /*000e*/ 	.short	(.L_14 - .L_13)
	.align		4
.L_13:
        /*0010*/ 	.word	index@($_Z22walk_on_spheres_kernelPKdS0_PKjPdiidy$__internal_trig_reduction_slowpathd)
        /*0014*/ 	.word	0x00000028


	//----- nvinfo : EIATTR_FRAME_SIZE
	.align		4
.L_14:
        /*0018*/ 	.byte	0x04, 0x11
        /*001a*/ 	.short	(.L_16 - .L_15)
	.align		4
.L_15:
        /*001c*/ 	.word	index@($__internal_1_$__cuda_sm20_dsqrt_rn_f64_mediumpath_v1)
        /*0020*/ 	.word	0x00000028


	//----- nvinfo : EIATTR_FRAME_SIZE
	.align		4
.L_16:
        /*0024*/ 	.byte	0x04, 0x11
        /*0026*/ 	.short	(.L_18 - .L_17)
	.align		4
.L_17:
        /*0028*/ 	.word	index@($__internal_0_$__cuda_sm20_div_rn_f64_full)
        /*002c*/ 	.word	0x00000028


	//----- nvinfo : EIATTR_FRAME_SIZE
	.align		4
.L_18:
        /*0030*/ 	.byte	0x04, 0x11
        /*0032*/ 	.short	(.L_20 - .L_19)
	.align		4
.L_19:
        /*0034*/ 	.word	index@(_Z22walk_on_spheres_kernelPKdS0_PKjPdiidy)
        /*0038*/ 	.word	0x00000028


	//----- nvinfo : EIATTR_MIN_STACK_SIZE
	.align		4
.L_20:
        /*003c*/ 	.byte	0x04, 0x12
        /*003e*/ 	.short	(.L_22 - .L_21)
	.align		4
.L_21:
        /*0040*/ 	.word	index@(_Z22walk_on_spheres_kernelPKdS0_PKjPdiidy)
        /*0044*/ 	.word	0x00000028
.L_22:


//--------------------- .nv.compat                --------------------------
	.section	.nv.compat,"",@"SHT_CUDA_COMPAT_INFO"
	.align	4
        /*0000*/ 	.byte	0x02, 0x09, 0x00, 0x00, 0x02, 0x02, 0x01, 0x00, 0x02, 0x05, 0x05, 0x00, 0x03, 0x07, 0x01, 0x01
        /*0010*/ 	.byte	0x02, 0x03, 0x00, 0x00, 0x02, 0x06, 0x01, 0x00, 0x04, 0x0b, 0x08, 0x00, 0x01, 0x00, 0x00, 0x00
        /*0020*/ 	.byte	0x00, 0x00, 0x00, 0x00


//--------------------- .nv.info._Z22walk_on_spheres_kernelPKdS0_PKjPdiidy --------------------------
	.section	.nv.info._Z22walk_on_spheres_kernelPKdS0_PKjPdiidy,"",@"SHT_CUDA_INFO"
	.sectionflags	@""
	.align	4


	//----- nvinfo : EIATTR_CUDA_API_VERSION
	.align		4
        /*0000*/ 	.byte	0x04, 0x37
        /*0002*/ 	.short	(.L_24 - .L_23)
.L_23:
        /*0004*/ 	.word	0x00000082


	//----- nvinfo : EIATTR_KPARAM_INFO
	.align		4
.L_24:
        /*0008*/ 	.byte	0x04, 0x17
        /*000a*/ 	.short	(.L_26 - .L_25)
.L_25:
        /*000c*/ 	.word	0x00000000
        /*0010*/ 	.short	0x0007
        /*0012*/ 	.short	0x0030
        /*0014*/ 	.byte	0x00, 0xf0, 0x21, 0x00


	//----- nvinfo : EIATTR_KPARAM_INFO
	.align		4
.L_26:
        /*0018*/ 	.byte	0x04, 0x17
        /*001a*/ 	.short	(.L_28 - .L_27)
.L_27:
        /*001c*/ 	.word	0x00000000
        /*0020*/ 	.short	0x0006
        /*0022*/ 	.short	0x0028
        /*0024*/ 	.byte	0x00, 0xf0, 0x21, 0x00


	//----- nvinfo : EIATTR_KPARAM_INFO
	.align		4
.L_28:
        /*0028*/ 	.byte	0x04, 0x17
        /*002a*/ 	.short	(.L_30 - .L_29)
.L_29:
        /*002c*/ 	.word	0x00000000
        /*0030*/ 	.short	0x0005
        /*0032*/ 	.short	0x0024
        /*0034*/ 	.byte	0x00, 0xf0, 0x11, 0x00


	//----- nvinfo : EIATTR_KPARAM_INFO
	.align		4
.L_30:
        /*0038*/ 	.byte	0x04, 0x17
        /*003a*/ 	.short	(.L_32 - .L_31)
.L_31:
        /*003c*/ 	.word	0x00000000
        /*0040*/ 	.short	0x0004
        /*0042*/ 	.short	0x0020
        /*0044*/ 	.byte	0x00, 0xf0, 0x11, 0x00


	//----- nvinfo : EIATTR_KPARAM_INFO
	.align		4
.L_32:
        /*0048*/ 	.byte	0x04, 0x17
        /*004a*/ 	.short	(.L_34 - .L_33)
.L_33:
        /*004c*/ 	.word	0x00000000
        /*0050*/ 	.short	0x0003
        /*0052*/ 	.short	0x0018
        /*0054*/ 	.byte	0x00, 0xf5, 0x21, 0x00


	//----- nvinfo : EIATTR_KPARAM_INFO
	.align		4
.L_34:
        /*0058*/ 	.byte	0x04, 0x17
        /*005a*/ 	.short	(.L_36 - .L_35)
.L_35:
        /*005c*/ 	.word	0x00000000
        /*0060*/ 	.short	0x0002
        /*0062*/ 	.short	0x0010
        /*0064*/ 	.byte	0x00, 0xf5, 0x21, 0x00


	//----- nvinfo : EIATTR_KPARAM_INFO
	.align		4
.L_36:
        /*0068*/ 	.byte	0x04, 0x17
        /*006a*/ 	.short	(.L_38 - .L_37)
.L_37:
        /*006c*/ 	.word	0x00000000
        /*0070*/ 	.short	0x0001
        /*0072*/ 	.short	0x0008
        /*0074*/ 	.byte	0x00, 0xf5, 0x21, 0x00


	//----- nvinfo : EIATTR_KPARAM_INFO
	.align		4
.L_38:
        /*0078*/ 	.byte	0x04, 0x17
        /*007a*/ 	.short	(.L_40 - .L_39)
.L_39:
        /*007c*/ 	.word	0x00000000
        /*0080*/ 	.short	0x0000
        /*0082*/ 	.short	0x0000
        /*0084*/ 	.byte	0x00, 0xf5, 0x21, 0x00


	//----- nvinfo : EIATTR_SPARSE_MMA_MASK
	.align		4
.L_40:
        /*0088*/ 	.byte	0x03, 0x50
        /*008a*/ 	.short	0x0000


	//----- nvinfo : EIATTR_MAXREG_COUNT
	.align		4
        /*008c*/ 	.byte	0x03, 0x1b
        /*008e*/ 	.short	0x00ff


	//----- nvinfo : EIATTR_NUM_BARRIERS
	.align		4
        /*0090*/ 	.byte	0x02, 0x4c
        /*0092*/ 	.byte	0x01
	.zero		1


	//----- nvinfo : EIATTR_MERCURY_ISA_VERSION
	.align		4
        /*0094*/ 	.byte	0x03, 0x5f
        /*0096*/ 	.short	0x0101


	//----- nvinfo : EIATTR_VRC_CTA_INIT_COUNT
	.align		4
        /*0098*/ 	.byte	0x02, 0x4a
	.zero		1
	.zero		1


	//----- nvinfo : EIATTR_EXIT_INSTR_OFFSETS
	.align		4
        /*009c*/ 	.byte	0x04, 0x1c
        /*009e*/ 	.short	(.L_42 - .L_41)


	//   ....[0]....
.L_41:
        /*00a0*/ 	.word	0x00000060


	//   ....[1]....
        /*00a4*/ 	.word	0x000000f0


	//   ....[2]....
        /*00a8*/ 	.word	0x00000130


	//   ....[3]....
        /*00ac*/ 	.word	0x000002b0


	//   ....[4]....
        /*00b0*/ 	.word	0x00002230


	//   ....[5]....
        /*00b4*/ 	.word	0x000023f0


	//----- nvinfo : EIATTR_CRS_STACK_SIZE
	.align		4
.L_42:
        /*00b8*/ 	.byte	0x04, 0x1e
        /*00ba*/ 	.short	(.L_44 - .L_43)
.L_43:
        /*00bc*/ 	.word	0x00000000


	//----- nvinfo : EIATTR_CBANK_PARAM_SIZE
	.align		4
.L_44:
        /*00c0*/ 	.byte	0x03, 0x19
        /*00c2*/ 	.short	0x0038


	//----- nvinfo : EIATTR_PARAM_CBANK
	.align		4
        /*00c4*/ 	.byte	0x04, 0x0a
        /*00c6*/ 	.short	(.L_46 - .L_45)
	.align		4
.L_45:
        /*00c8*/ 	.word	index@(.nv.constant0._Z22walk_on_spheres_kernelPKdS0_PKjPdiidy)
        /*00cc*/ 	.short	0x0380
        /*00ce*/ 	.short	0x0038


	//----- nvinfo : EIATTR_SW_WAR
	.align		4
.L_46:
        /*00d0*/ 	.byte	0x04, 0x36
        /*00d2*/ 	.short	(.L_48 - .L_47)
.L_47:
        /*00d4*/ 	.word	0x00000008
.L_48:


//--------------------- .nv.callgraph             --------------------------
	.section	.nv.callgraph,"",@"SHT_CUDA_CALLGRAPH"
	.align	4
	.sectionentsize	8
	.align		4
        /*0000*/ 	.word	0x00000000
	.align		4
        /*0004*/ 	.word	0xffffffff
	.align		4
        /*0008*/ 	.word	0x00000000
	.align		4
        /*000c*/ 	.word	0xfffffffe
	.align		4
        /*0010*/ 	.word	0x00000000
	.align		4
        /*0014*/ 	.word	0xfffffffd
	.align		4
        /*0018*/ 	.word	0x00000000
	.align		4
        /*001c*/ 	.word	0xfffffffc


//--------------------- .nv.constant4             --------------------------
	.section	.nv.constant4,"a",@progbits
	.align	8
	.align		8
.nv.constant4:
        /*0000*/ 	.dword	precalc_xorwow_matrix
	.align		8
        /*0008*/ 	.dword	precalc_xorwow_offset_matrix
	.align		8
        /*0010*/ 	.dword	mrg32k3aM1
	.align		8
        /*0018*/ 	.dword	mrg32k3aM2
	.align		8
        /*0020*/ 	.dword	mrg32k3aM1SubSeq
	.align		8
        /*0028*/ 	.dword	mrg32k3aM2SubSeq
	.align		8
        /*0030*/ 	.dword	mrg32k3aM1Seq
	.align		8
        /*0038*/ 	.dword	mrg32k3aM2Seq
	.align		8
        /*0040*/ 	.dword	__cudart_i2opi_d
	.align		8
        /*0048*/ 	.dword	__cudart_sin_cos_coeffs


//--------------------- .nv.constant3             --------------------------
	.section	.nv.constant3,"a",@progbits
	.align	8
.nv.constant3:
	.type		__cr_lgamma_table,@object
	.size		__cr_lgamma_table,(.L_8 - __cr_lgamma_table)
__cr_lgamma_table:
        /*0000*/ 	.byte	0x00, 0x00, 0x00, 0x00, 0x00, 0x00, 0x00, 0x00, 0x00, 0x00, 0x00, 0x00, 0x00, 0x00, 0x00, 0x00
        /*0010*/ 	.byte	0xef, 0x39, 0xfa, 0xfe, 0x42, 0x2e, 0xe6, 0x3f, 0x02, 0x20, 0x2a, 0xfa, 0x0b, 0xab, 0xfc, 0x3f
        /*0020*/ 	.byte	0xf9, 0x2c, 0x92, 0x7c, 0xa7, 0x6c, 0x09, 0x40, 0xc9, 0x79, 0x44, 0x3c, 0x64, 0x26, 0x13, 0x40
        /*0030*/ 	.byte	0xca, 0x01, 0xcf, 0x3a, 0x27, 0x51, 0x1a, 0x40, 0x30, 0xcc, 0x2d, 0xf3, 0xe1, 0x0c, 0x21, 0x40
        /*0040*/ 	.byte	0x0d, 0xb7, 0xfc, 0x82, 0x8e, 0x35, 0x25, 0x40
.L_8:


//--------------------- .text._Z22walk_on_spheres_kernelPKdS0_PKjPdiidy --------------------------
	.section	.text._Z22walk_on_spheres_kernelPKdS0_PKjPdiidy,"ax",@progbits
	.align	128
        .global         _Z22walk_on_spheres_kernelPKdS0_PKjPdiidy
        .type           _Z22walk_on_spheres_kernelPKdS0_PKjPdiidy,@function
        .size           _Z22walk_on_spheres_kernelPKdS0_PKjPdiidy,(.L_x_54 - _Z22walk_on_spheres_kernelPKdS0_PKjPdiidy)
        .other          _Z22walk_on_spheres_kernelPKdS0_PKjPdiidy,@"STO_CUDA_ENTRY STV_DEFAULT"
_Z22walk_on_spheres_kernelPKdS0_PKjPdiidy:
.text._Z22walk_on_spheres_kernelPKdS0_PKjPdiidy:
[----:B------:R-:W0:Y:S08]  /*0000*/  LDC R1, c[0x0][0x37c] ;  /* 0x0000df00ff017b82 */ /* 0x000e300000000800 */
[----:B------:R-:W1:Y:S01]  /*0010*/  S2UR UR4, SR_CTAID.X ;  /* 0x00000000000479c3 */ /* 0x000e620000002500 */
[----:B0-----:R-:W-:-:S07]  /*0020*/  VIADD R1, R1, 0xffffffd8 ;  /* 0xffffffd801017836 */ /* 0x001fce0000000000 */
[----:B------:R-:W1:Y:S02]  /*0030*/  LDC.64 R46, c[0x0][0x3a0] ;  /* 0x0000e800ff2e7b82 */ /* 0x000e640000000a00 */
[----:B-1----:R-:W-:-:S05]  /*0040*/  VIADD R46, R46, UR4 ;  /* 0x000000042e2e7c36 */ /* 0x002fca0008000000 */
[----:B------:R-:W-:-:S13]  /*0050*/  ISETP.GE.AND P0, PT, R46, R47, PT ;  /* 0x0000002f2e00720c */ /* 0x000fda0003f06270 */
[----:B------:R-:W-:Y:S05]  /*0060*/  @P0 EXIT ;  /* 0x000000000000094d */ /* 0x000fea0003800000 */
[----:B------:R-:W0:Y:S01]  /*0070*/  LDC.64 R2, c[0x0][0x390] ;  /* 0x0000e400ff027b82 */ /* 0x000e220000000a00 */
[----:B------:R-:W1:Y:S01]  /*0080*/  LDCU.64 UR6, c[0x0][0x358] ;  /* 0x00006b00ff0677ac */ /* 0x000e620008000a00 */
[----:B0-----:R-:W-:-:S05]  /*0090*/  IMAD.WIDE R2, R46, 0x4, R2 ;  /* 0x000000042e027825 */ /* 0x001fca00078e0202 */
[----:B-1----:R-:W2:Y:S02]  /*00a0*/  LDG.E.CONSTANT R45, desc[UR6][R2.64] ;  /* 0x00000006022d7981 */ /* 0x002ea4000c1e9900 */
[----:B--2---:R-:W-:-:S13]  /*00b0*/  ISETP.NE.AND P0, PT, R45, RZ, PT ;  /* 0x000000ff2d00720c */ /* 0x004fda0003f05270 */
[----:B------:R-:W-:Y:S05]  /*00c0*/  @P0 BRA `(.L_x_0) ;  /* 0x00000000001c0947 */ /* 0x000fea0003800000 */
[----:B------:R-:W0:Y:S02]  /*00d0*/  S2R R0, SR_TID.X ;  /* 0x0000000000007919 */ /* 0x000e240000002100 */
[----:B0-----:R-:W-:-:S13]  /*00e0*/  ISETP.NE.AND P0, PT, R0, RZ, PT ;  /* 0x000000ff0000720c */ /* 0x001fda0003f05270 */
[----:B------:R-:W-:Y:S05]  /*00f0*/  @P0 EXIT ;  /* 0x000000000000094d */ /* 0x000fea0003800000 */
[----:B------:R-:W0:Y:S02]  /*0100*/  LDC.64 R2, c[0x0][0x398] ;  /* 0x0000e600ff027b82 */ /* 0x000e240000000a00 */
[----:B0-----:R-:W-:-:S05]  /*0110*/  IMAD.WIDE R46, R46, 0x8, R2 ;  /* 0x000000082e2e7825 */ /* 0x001fca00078e0202 */
[----:B------:R-:W-:Y:S01]  /*0120*/  STG.E.64 desc[UR6][R46.64], RZ ;  /* 0x000000ff2e007986 */ /* 0x000fe2000c101b06 */
[----:B------:R-:W-:Y:S05]  /*0130*/  EXIT ;  /* 0x000000000000794d */ /* 0x000fea0003800000 */
.L_x_0:
[----:B------:R-:W0:Y:S01]  /*0140*/  LDC R43, c[0x0][0x360] ;  /* 0x0000d800ff2b7b82 */ /* 0x000e220000000800 */
[----:B------:R-:W1:Y:S01]  /*0150*/  S2R R56, SR_TID.X ;  /* 0x0000000000387919 */ /* 0x000e620000002100 */
[----:B0-----:R-:W0:Y:S01]  /*0160*/  I2F.U32.RP R4, R43 ;  /* 0x0000002b00047306 */ /* 0x001e220000209000 */
[----:B------:R-:W-:-:S07]  /*0170*/  ISETP.NE.U32.AND P2, PT, R43, RZ, PT ;  /* 0x000000ff2b00720c */ /* 0x000fce0003f45070 */
[----:B0-----:R-:W0:Y:S02]  /*0180*/  MUFU.RCP R4, R4 ;  /* 0x0000000400047308 */ /* 0x001e240000001000 */
[----:B0-----:R-:W-:-:S06]  /*0190*/  VIADD R2, R4, 0xffffffe ;  /* 0x0ffffffe04027836 */ /* 0x001fcc0000000000 */
[----:B------:R0:W2:Y:S02]  /*01a0*/  F2I.FTZ.U32.TRUNC.NTZ R3, R2 ;  /* 0x0000000200037305 */ /* 0x0000a4000021f000 */
[----:B0-----:R-:W-:Y:S02]  /*01b0*/  IMAD.MOV.U32 R2, RZ, RZ, RZ ;  /* 0x000000ffff027224 */ /* 0x001fe400078e00ff */
[----:B--2---:R-:W-:-:S04]  /*01c0*/  IMAD.MOV R0, RZ, RZ, -R3 ;  /* 0x000000ffff007224 */ /* 0x004fc800078e0a03 */
[----:B------:R-:W-:Y:S01]  /*01d0*/  IMAD R5, R0, R43, RZ ;  /* 0x0000002b00057224 */ /* 0x000fe200078e02ff */
[----:B------:R-:W-:-:S03]  /*01e0*/  IADD3 R0, PT, PT, R43, -0x1, R45 ;  /* 0xffffffff2b007810 */ /* 0x000fc60007ffe02d */
[----:B------:R-:W-:-:S06]  /*01f0*/  IMAD.HI.U32 R3, R3, R5, R2 ;  /* 0x0000000503037227 */ /* 0x000fcc00078e0002 */
[----:B------:R-:W-:-:S04]  /*0200*/  IMAD.HI.U32 R3, R3, R0, RZ ;  /* 0x0000000003037227 */ /* 0x000fc800078e00ff */
[----:B------:R-:W-:-:S04]  /*0210*/  IMAD.MOV R5, RZ, RZ, -R3 ;  /* 0x000000ffff057224 */ /* 0x000fc800078e0a03 */
[----:B------:R-:W-:-:S05]  /*0220*/  IMAD R0, R43, R5, R0 ;  /* 0x000000052b007224 */ /* 0x000fca00078e0200 */
[----:B------:R-:W-:-:S13]  /*0230*/  ISETP.GE.U32.AND P0, PT, R0, R43, PT ;  /* 0x0000002b0000720c */ /* 0x000fda0003f06070 */
[----:B------:R-:W-:Y:S02]  /*0240*/  @P0 IMAD.IADD R0, R0, 0x1, -R43 ;  /* 0x0000000100000824 */ /* 0x000fe400078e0a2b */
[----:B------:R-:W-:-:S03]  /*0250*/  @P0 VIADD R3, R3, 0x1 ;  /* 0x0000000103030836 */ /* 0x000fc60000000000 */
[----:B------:R-:W-:-:S13]  /*0260*/  ISETP.GE.U32.AND P1, PT, R0, R43, PT ;  /* 0x0000002b0000720c */ /* 0x000fda0003f26070 */
[----:B------:R-:W-:Y:S01]  /*0270*/  @P1 VIADD R3, R3, 0x1 ;  /* 0x0000000103031836 */ /* 0x000fe20000000000 */
[----:B------:R-:W-:-:S05]  /*0280*/  @!P2 LOP3.LUT R3, RZ, R43, RZ, 0x33, !PT ;  /* 0x0000002bff03a212 */ /* 0x000fca00078e33ff */
[----:B-1----:R-:W-:-:S05]  /*0290*/  IMAD R44, R3, R56, RZ ;  /* 0x00000038032c7224 */ /* 0x002fca00078e02ff */
[----:B------:R-:W-:-:S13]  /*02a0*/  ISETP.GE.U32.AND P0, PT, R44, R45, PT ;  /* 0x0000002d2c00720c */ /* 0x000fda0003f06070 */
[----:B------:R-:W-:Y:S05]  /*02b0*/  @P0 EXIT ;  /* 0x000000000000094d */ /* 0x000fea0003800000 */
[----:B------:R-:W-:Y:S01]  /*02c0*/  IMAD.IADD R9, R3, 0x1, R44 ;  /* 0x0000000103097824 */ /* 0x000fe200078e022c */
[----:B------:R-:W0:Y:S01]  /*02d0*/  LDCU.64 UR10, c[0x0][0x3a8] ;  /* 0x00007500ff0a77ac */ /* 0x000e220008000a00 */
[----:B------:R-:W-:Y:S01]  /*02e0*/  IMAD.MOV.U32 R57, RZ, RZ, RZ ;  /* 0x000000ffff397224 */ /* 0x000fe200078e00ff */
[----:B------:R-:W-:Y:S01]  /*02f0*/  BSSY.RECONVERGENT B2, `(.L_x_1) ;  /* 0x00001de000027945 */ /* 0x000fe20003800200 */
[----:B------:R-:W-:Y:S02]  /*0300*/  CS2R R2, SRZ ;  /* 0x0000000000027805 */ /* 0x000fe4000001ff00 */
[----:B------:R-:W-:Y:S01]  /*0310*/  ISETP.GT.U32.AND P0, PT, R9, R44, PT ;  /* 0x0000002c0900720c */ /* 0x000fe20003f04070 */
[----:B------:R-:W1:Y:S01]  /*0320*/  LDCU.64 UR14, c[0x0][0x3b0] ;  /* 0x00007600ff0e77ac */ /* 0x000e620008000a00 */
[----:B------:R-:W-:Y:S01]  /*0330*/  IMAD.WIDE.U32 R40, R43, UR4, R56 ;  /* 0x000000042b287c25 */ /* 0x000fe2000f8e0038 */
[----:B------:R-:W2:Y:S10]  /*0340*/  LDCU.64 UR12, c[0x4][0x48] ;  /* 0x01000900ff0c77ac */ /* 0x000eb40008000a00 */
[----:B0-----:R-:W-:Y:S05]  /*0350*/  @!P0 BRA `(.L_x_2) ;  /* 0x0000001c005c8947 */ /* 0x001fea0003800000 */
[----:B------:R-:W0:Y:S08]  /*0360*/  LDC.64 R58, c[0x0][0x380] ;  /* 0x0000e000ff3a7b82 */ /* 0x000e300000000a00 */
[----:B------:R-:W3:Y:S08]  /*0370*/  LDC.64 R54, c[0x0][0x388] ;  /* 0x0000e200ff367b82 */ /* 0x000ef00000000a00 */
[----:B------:R-:W4:Y:S01]  /*0380*/  LDC.64 R2, c[0x0][0x3b0] ;  /* 0x0000ec00ff027b82 */ /* 0x000f220000000a00 */
[----:B0-----:R-:W-:-:S06]  /*0390*/  IMAD.WIDE R58, R46, 0x8, R58 ;  /* 0x000000082e3a7825 */ /* 0x001fcc00078e023a */
[----:B------:R-:W5:Y:S01]  /*03a0*/  LDG.E.64.CONSTANT R58, desc[UR6][R58.64] ;  /* 0x000000063a3a7981 */ /* 0x000f62000c1e9b00 */
[----:B---3--:R-:W-:-:S06]  /*03b0*/  IMAD.WIDE R54, R46, 0x8, R54 ;  /* 0x000000082e367825 */ /* 0x008fcc00078e0236 */
[----:B------:R-:W5:Y:S01]  /*03c0*/  LDG.E.64.CONSTANT R54, desc[UR6][R54.64] ;  /* 0x0000000636367981 */ /* 0x000f62000c1e9b00 */
[----:B------:R-:W-:-:S05]  /*03d0*/  MOV R42, R40 ;  /* 0x00000028002a7202 */ /* 0x000fca0000000f00 */
[----:B------:R-:W-:Y:S01]  /*03e0*/  IMAD.HI.U32 R5, R42, -0x326172a9, RZ ;  /* 0xcd9e8d572a057827 */ /* 0x000fe200078e00ff */
[----:B----4-:R-:W-:-:S04]  /*03f0*/  LOP3.LUT R4, R41, R3, RZ, 0x3c, !PT ;  /* 0x0000000329047212 */ /* 0x010fc800078e3cff */
[----:B------:R-:W-:Y:S01]  /*0400*/  LOP3.LUT R5, R5, R2, RZ, 0x3c, !PT ;  /* 0x0000000205057212 */ /* 0x000fe200078e3cff */
[----:B------:R-:W-:Y:S02]  /*0410*/  IMAD R6, R42, -0x326172a9, RZ ;  /* 0xcd9e8d572a067824 */ /* 0x000fe400078e02ff */
[----:B------:R-:W-:Y:S02]  /*0420*/  VIADD R0, R2, 0x9e3779b9 ;  /* 0x9e3779b902007836 */ /* 0x000fe40000000000 */
[----:B------:R-:W-:-:S04]  /*0430*/  IMAD.HI.U32 R7, R4, -0x326172a9, RZ ;  /* 0xcd9e8d5704077827 */ /* 0x000fc800078e00ff */
[----:B------:R-:W-:-:S04]  /*0440*/  IMAD.HI.U32 R11, R5, -0x2daee0ad, RZ ;  /* 0xd2511f53050b7827 */ /* 0x000fc800078e00ff */
[----:B------:R-:W-:Y:S01]  /*0450*/  VIADD R40, R3, 0xbb67ae85 ;  /* 0xbb67ae8503287836 */ /* 0x000fe20000000000 */
[----:B------:R-:W-:-:S04]  /*0460*/  LOP3.LUT R6, R0, R6, R7, 0x96, !PT ;  /* 0x0000000600067212 */ /* 0x000fc800078e9607 */
[----:B------:R-:W-:Y:S01]  /*0470*/  LOP3.LUT R11, R11, R40, RZ, 0x3c, !PT ;  /* 0x000000280b0b7212 */ /* 0x000fe200078e3cff */
[----:B------:R-:W-:Y:S02]  /*0480*/  VIADD R39, R3, 0x76cf5d0a ;  /* 0x76cf5d0a03277836 */ /* 0x000fe40000000000 */
[----:B------:R-:W-:Y:S02]  /*0490*/  IMAD R7, R5, -0x2daee0ad, RZ ;  /* 0xd2511f5305077824 */ /* 0x000fe400078e02ff */
[----:B------:R-:W-:-:S04]  /*04a0*/  IMAD.HI.U32 R0, R6, -0x2daee0ad, RZ ;  /* 0xd2511f5306007827 */ /* 0x000fc800078e00ff */
[----:B------:R-:W-:Y:S02]  /*04b0*/  IMAD R4, R4, -0x326172a9, RZ ;  /* 0xcd9e8d5704047824 */ /* 0x000fe400078e02ff */
[----:B------:R-:W-:-:S04]  /*04c0*/  IMAD.HI.U32 R5, R11, -0x326172a9, RZ ;  /* 0xcd9e8d570b057827 */ /* 0x000fc800078e00ff */
[----:B------:R-:W-:Y:S01]  /*04d0*/  VIADD R38, R2, 0x3c6ef372 ;  /* 0x3c6ef37202267836 */ /* 0x000fe20000000000 */
[----:B------:R-:W-:Y:S01]  /*04e0*/  LOP3.LUT R7, R39, R7, R0, 0x96, !PT ;  /* 0x0000000727077212 */ /* 0x000fe200078e9600 */
[----:B------:R-:W-:-:S03]  /*04f0*/  IMAD R8, R6, -0x2daee0ad, RZ ;  /* 0xd2511f5306087824 */ /* 0x000fc600078e02ff */
[----:B------:R-:W-:Y:S01]  /*0500*/  LOP3.LUT R5, R38, R4, R5, 0x96, !PT ;  /* 0x0000000426057212 */ /* 0x000fe200078e9605 */
[----:B------:R-:W-:Y:S02]  /*0510*/  IMAD R6, R11, -0x326172a9, RZ ;  /* 0xcd9e8d570b067824 */ /* 0x000fe400078e02ff */
[----:B------:R-:W-:Y:S02]  /*0520*/  VIADD R0, R2, 0xdaa66d2b ;  /* 0xdaa66d2b02007836 */ /* 0x000fe40000000000 */
[----:B------:R-:W-:-:S04]  /*0530*/  IMAD.HI.U32 R11, R7, -0x326172a9, RZ ;  /* 0xcd9e8d57070b7827 */ /* 0x000fc800078e00ff */
[----:B------:R-:W-:-:S04]  /*0540*/  IMAD.HI.U32 R13, R5, -0x2daee0ad, RZ ;  /* 0xd2511f53050d7827 */ /* 0x000fc800078e00ff */
[----:B------:R-:W-:Y:S01]  /*0550*/  VIADD R4, R3, 0x32370b8f ;  /* 0x32370b8f03047836 */ /* 0x000fe20000000000 */
[----:B------:R-:W-:-:S04]  /*0560*/  LOP3.LUT R6, R0, R6, R11, 0x96, !PT ;  /* 0x0000000600067212 */ /* 0x000fc800078e960b */
[----:B------:R-:W-:Y:S01]  /*0570*/  LOP3.LUT R8, R4, R8, R13, 0x96, !PT ;  /* 0x0000000804087212 */ /* 0x000fe200078e960d */
[----:B------:R-:W-:Y:S02]  /*0580*/  VIADD R4, R3, 0xed9eba14 ;  /* 0xed9eba1403047836 */ /* 0x000fe40000000000 */
[----:B------:R-:W-:Y:S02]  /*0590*/  IMAD R10, R5, -0x2daee0ad, RZ ;  /* 0xd2511f53050a7824 */ /* 0x000fe400078e02ff */
[----:B------:R-:W-:-:S04]  /*05a0*/  IMAD.HI.U32 R11, R6, -0x2daee0ad, RZ ;  /* 0xd2511f53060b7827 */ /* 0x000fc800078e00ff */
[----:B------:R-:W-:Y:S02]  /*05b0*/  IMAD R7, R7, -0x326172a9, RZ ;  /* 0xcd9e8d5707077824 */ /* 0x000fe400078e02ff */
[----:B------:R-:W-:-:S04]  /*05c0*/  IMAD.HI.U32 R5, R8, -0x326172a9, RZ ;  /* 0xcd9e8d5708057827 */ /* 0x000fc800078e00ff */
[----:B------:R-:W-:Y:S01]  /*05d0*/  VIADD R0, R2, 0x78dde6e4 ;  /* 0x78dde6e402007836 */ /* 0x000fe20000000000 */
[----:B------:R-:W-:-:S04]  /*05e0*/  LOP3.LUT R4, R4, R10, R11, 0x96, !PT ;  /* 0x0000000a04047212 */ /* 0x000fc800078e960b */
[----:B------:R-:W-:Y:S01]  /*05f0*/  LOP3.LUT R0, R0, R7, R5, 0x96, !PT ;  /* 0x0000000700007212 */ /* 0x000fe200078e9605 */
[----:B------:R-:W-:Y:S02]  /*0600*/  IMAD R7, R6, -0x2daee0ad, RZ ;  /* 0xd2511f5306077824 */ /* 0x000fe400078e02ff */
[----:B------:R-:W-:Y:S02]  /*0610*/  VIADD R37, R2, 0x1715609d ;  /* 0x1715609d02257836 */ /* 0x000fe40000000000 */
[----:B------:R-:W-:Y:S02]  /*0620*/  IMAD R8, R8, -0x326172a9, RZ ;  /* 0xcd9e8d5708087824 */ /* 0x000fe400078e02ff */
[----:B------:R-:W-:-:S04]  /*0630*/  IMAD.HI.U32 R6, R4, -0x326172a9, RZ ;  /* 0xcd9e8d5704067827 */ /* 0x000fc800078e00ff */
[----:B------:R-:W-:-:S04]  /*0640*/  IMAD.HI.U32 R5, R0, -0x2daee0ad, RZ ;  /* 0xd2511f5300057827 */ /* 0x000fc800078e00ff */
[----:B------:R-:W-:Y:S01]  /*0650*/  VIADD R36, R3, 0xa9066899 ;  /* 0xa906689903247836 */ /* 0x000fe20000000000 */
[----:B------:R-:W-:Y:S01]  /*0660*/  LOP3.LUT R6, R37, R8, R6, 0x96, !PT ;  /* 0x0000000825067212 */ /* 0x000fe200078e9606 */
[----:B------:R-:W-:-:S03]  /*0670*/  IMAD R8, R0, -0x2daee0ad, RZ ;  /* 0xd2511f5300087824 */ /* 0x000fc600078e02ff */
[----:B------:R-:W-:Y:S01]  /*0680*/  LOP3.LUT R5, R36, R7, R5, 0x96, !PT ;  /* 0x0000000724057212 */ /* 0x000fe200078e9605 */
[----:B------:R-:W-:Y:S02]  /*0690*/  VIADD R31, R3, 0x646e171e ;  /* 0x646e171e031f7836 */ /* 0x000fe40000000000 */
[----:B------:R-:W-:Y:S01]  /*06a0*/  IMAD.HI.U32 R0, R6, -0x2daee0ad, RZ ;  /* 0xd2511f5306007827 */ /* 0x000fe200078e00ff */
[----:B------:R-:W-:-:S03]  /*06b0*/  IADD3 R30, PT, PT, R2, -0x4ab325aa, RZ ;  /* 0xb54cda56021e7810 */ /* 0x000fc60007ffe0ff */
[----:B------:R-:W-:Y:S02]  /*06c0*/  IMAD R4, R4, -0x326172a9, RZ ;  /* 0xcd9e8d5704047824 */ /* 0x000fe400078e02ff */
[----:B------:R-:W-:Y:S01]  /*06d0*/  IMAD.HI.U32 R7, R5, -0x326172a9, RZ ;  /* 0xcd9e8d5705077827 */ /* 0x000fe200078e00ff */
        /* <DEDUP_REMOVED lines=12> */
[----:B------:R-:W-:-:S04]  /*07a0*/  IMAD.HI.U32 R4, R5, -0x2daee0ad, RZ ;  /* 0xd2511f5305047827 */ /* 0x000fc800078e00ff */
[----:B------:R-:W-:Y:S02]  /*07b0*/  IMAD R0, R0, -0x326172a9, RZ ;  /* 0xcd9e8d5700007824 */ /* 0x000fe400078e02ff */
[----:B------:R-:W-:-:S04]  /*07c0*/  IMAD.HI.U32 R11, R7, -0x326172a9, RZ ;  /* 0xcd9e8d57070b7827 */ /* 0x000fc800078e00ff */
[C---:B------:R-:W-:Y:S01]  /*07d0*/  VIADD R14, R2.reuse, 0xf1bbcdc8 ;  /* 0xf1bbcdc8020e7836 */ /* 0x040fe20000000000 */
[----:B------:R-:W-:Y:S01]  /*07e0*/  LOP3.LUT R4, R15, R6, R4, 0x96, !PT ;  /* 0x000000060f047212 */ /* 0x000fe200078e9604 */
[----:B------:R-:W-:-:S03]  /*07f0*/  VIADD R13, R2, 0x8ff34781 ;  /* 0x8ff34781020d7836 */ /* 0x000fc60000000000 */
[----:B------:R-:W-:Y:S01]  /*0800*/  LOP3.LUT R0, R14, R0, R11, 0x96, !PT ;  /* 0x000000000e007212 */ /* 0x000fe200078e960b */
[----:B------:R-:W-:Y:S02]  /*0810*/  IMAD R7, R7, -0x326172a9, RZ ;  /* 0xcd9e8d5707077824 */ /* 0x000fe400078e02ff */
[----:B------:R-:W-:Y:S01]  /*0820*/  IMAD.HI.U32 R2, R4, -0x326172a9, RZ ;  /* 0xcd9e8d5704027827 */ /* 0x000fe200078e00ff */
[----:B------:R-:W-:-:S03]  /*0830*/  DMUL R52, RZ, +INF ;  /* 0x7ff00000ff347828 */ /* 0x000fc60000000000 */
[----:B------:R-:W-:Y:S02]  /*0840*/  IMAD R5, R5, -0x2daee0ad, RZ ;  /* 0xd2511f5305057824 */ /* 0x000fe400078e02ff */
[----:B------:R-:W-:Y:S01]  /*0850*/  IMAD.WIDE.U32 R60, R0, -0x2daee0ad, RZ ;  /* 0xd2511f53003c7825 */ /* 0x000fe200078e00ff */
[----:B------:R-:W-:Y:S03]  /*0860*/  BSSY.RECONVERGENT B1, `(.L_x_3) ;  /* 0x0000184000017945 */ /* 0x000fe60003800200 */
[----:B------:R-:W-:Y:S01]  /*0870*/  VIADD R12, R3, 0x96a522ad ;  /* 0x96a522ad030c7836 */ /* 0x000fe20000000000 */
[----:B------:R-:W-:Y:S01]  /*0880*/  LOP3.LUT R11, R13, R7, R2, 0x96, !PT ;  /* 0x000000070d0b7212 */ /* 0x000fe200078e9602 */
[----:B------:R-:W-:Y:S01]  /*0890*/  IMAD.MOV.U32 R8, RZ, RZ, RZ ;  /* 0x000000ffff087224 */ /* 0x000fe200078e00ff */
[----:B------:R-:W-:Y:S02]  /*08a0*/  VIMNMX.U32 R9, PT, PT, R45, R9, PT ;  /* 0x000000092d097248 */ /* 0x000fe40003fe0000 */
[----:B------:R-:W-:-:S02]  /*08b0*/  CS2R R6, SRZ ;  /* 0x0000000000067805 */ /* 0x000fc4000001ff00 */
[----:B------:R-:W-:Y:S01]  /*08c0*/  LOP3.LUT R10, R12, R5, R61, 0x96, !PT ;  /* 0x000000050c0a7212 */ /* 0x000fe200078e963d */
[----:B------:R-:W-:Y:S02]  /*08d0*/  IMAD.MOV.U32 R49, RZ, RZ, RZ ;  /* 0x000000ffff317224 */ /* 0x000fe400078e00ff */
[----:B------:R-:W-:-:S07]  /*08e0*/  IMAD R0, R4, -0x326172a9, RZ ;  /* 0xcd9e8d5704007824 */ /* 0x000fce00078e02ff */
.L_x_31:
[----:B------:R-:W-:Y:S01]  /*08f0*/  BSSY.RECONVERGENT B0, `(.L_x_4) ;  /* 0x0000170000007945 */ /* 0x000fe20003800200 */
[----:B-----5:R-:W-:Y:S01]  /*0900*/  IMAD.MOV.U32 R50, RZ, RZ, R58 ;  /* 0x000000ffff327224 */ /* 0x020fe200078e003a */
[----:B------:R-:W-:Y:S01]  /*0910*/  MOV R33, R55 ;  /* 0x0000003700217202 */ /* 0x000fe20000000f00 */
[----:B------:R-:W-:Y:S02]  /*0920*/  IMAD.MOV.U32 R51, RZ, RZ, R59 ;  /* 0x000000ffff337224 */ /* 0x000fe400078e003b */
[----:B------:R-:W-:-:S07]  /*0930*/  IMAD.MOV.U32 R32, RZ, RZ, R54 ;  /* 0x000000ffff207224 */ /* 0x000fce00078e0036 */
.L_x_30:
[----:B------:R-:W-:Y:S01]  /*0940*/  DMUL R16, R32, R32 ;  /* 0x0000002020107228 */ /* 0x000fe20000000000 */
[----:B------:R-:W-:Y:S07]  /*0950*/  BSSY.RECONVERGENT B3, `(.L_x_5) ;  /* 0x0000036000037945 */ /* 0x000fee0003800200 */
[----:B------:R-:W-:-:S08]  /*0960*/  DFMA R16, R50, R50, R16 ;  /* 0x000000323210722b */ /* 0x000fd00000000010 */
[----:B------:R-:W-:-:S14]  /*0970*/  DSETP.GT.AND P0, PT, R16, 1, PT ;  /* 0x3ff000001000742a */ /* 0x000fdc0003f04000 */
[----:B------:R-:W-:Y:S05]  /*0980*/  @!P0 BRA `(.L_x_6) ;  /* 0x0000000000c88947 */ /* 0x000fea0003800000 */
[----:B------:R-:W0:Y:S01]  /*0990*/  MUFU.RCP64H R5, R17 ;  /* 0x0000001100057308 */ /* 0x000e220000001800 */
[----:B------:R-:W-:Y:S01]  /*09a0*/  IMAD.MOV.U32 R4, RZ, RZ, 0x1 ;  /* 0x00000001ff047424 */ /* 0x000fe200078e00ff */
[----:B------:R-:W-:Y:S01]  /*09b0*/  FSETP.GEU.AND P1, PT, |R51|, 6.5827683646048100446e-37, PT ;  /* 0x036000003300780b */ /* 0x000fe20003f2e200 */
[----:B------:R-:W-:Y:S04]  /*09c0*/  BSSY.RECONVERGENT B4, `(.L_x_7) ;  /* 0x0000012000047945 */ /* 0x000fe80003800200 */
[----:B0-----:R-:W-:-:S08]  /*09d0*/  DFMA R2, -R16, R4, 1 ;  /* 0x3ff000001002742b */ /* 0x001fd00000000104 */
[----:B------:R-:W-:-:S08]  /*09e0*/  DFMA R2, R2, R2, R2 ;  /* 0x000000020202722b */ /* 0x000fd00000000002 */
[----:B------:R-:W-:-:S08]  /*09f0*/  DFMA R2, R4, R2, R4 ;  /* 0x000000020402722b */ /* 0x000fd00000000004 */
[----:B------:R-:W-:-:S08]  /*0a00*/  DFMA R18, -R16, R2, 1 ;  /* 0x3ff000001012742b */ /* 0x000fd00000000102 */
[----:B------:R-:W-:-:S08]  /*0a10*/  DFMA R18, R2, R18, R2 ;  /* 0x000000120212722b */ /* 0x000fd00000000002 */
[----:B------:R-:W-:-:S08]  /*0a20*/  DMUL R4, R50, R18 ;  /* 0x0000001232047228 */ /* 0x000fd00000000000 */
[----:B------:R-:W-:-:S08]  /*0a30*/  DFMA R2, -R16, R4, R50 ;  /* 0x000000041002722b */ /* 0x000fd00000000132 */
[----:B------:R-:W-:-:S10]  /*0a40*/  DFMA R2, R18, R2, R4 ;  /* 0x000000021202722b */ /* 0x000fd40000000004 */
[----:B------:R-:W-:-:S05]  /*0a50*/  FFMA R4, RZ, R17, R3 ;  /* 0x00000011ff047223 */ /* 0x000fca0000000003 */
[----:B------:R-:W-:-:S13]  /*0a60*/  FSETP.GT.AND P0, PT, |R4|, 1.469367938527859385e-39, PT ;  /* 0x001000000400780b */ /* 0x000fda0003f04200 */
[----:B------:R-:W-:Y:S05]  /*0a70*/  @P0 BRA P1, `(.L_x_8) ;  /* 0x0000000000180947 */ /* 0x000fea0000800000 */
[----:B------:R-:W-:Y:S01]  /*0a80*/  IMAD.MOV.U32 R4, RZ, RZ, R50 ;  /* 0x000000ffff047224 */ /* 0x000fe200078e0032 */
[----:B------:R-:W-:Y:S01]  /*0a90*/  MOV R34, 0xae0 ;  /* 0x00000ae000227802 */ /* 0x000fe20000000f00 */
[----:B------:R-:W-:Y:S02]  /*0aa0*/  IMAD.MOV.U32 R5, RZ, RZ, R51 ;  /* 0x000000ffff057224 */ /* 0x000fe400078e0033 */
[----:B------:R-:W-:Y:S02]  /*0ab0*/  IMAD.MOV.U32 R2, RZ, RZ, R16 ;  /* 0x000000ffff027224 */ /* 0x000fe400078e0010 */
[----:B------:R-:W-:-:S07]  /*0ac0*/  IMAD.MOV.U32 R3, RZ, RZ, R17 ;  /* 0x000000ffff037224 */ /* 0x000fce00078e0011 */
[----:B-12---:R-:W-:Y:S05]  /*0ad0*/  CALL.REL.NOINC `($__internal_0_$__cuda_sm20_div_rn_f64_full) ;  /* 0x0000001800487944 */ /* 0x006fea0003c00000 */
.L_x_8:
[----:B-12---:R-:W-:Y:S05]  /*0ae0*/  BSYNC.RECONVERGENT B4 ;  /* 0x0000000000047941 */ /* 0x006fea0003800200 */
.L_x_7:
[----:B------:R-:W0:Y:S01]  /*0af0*/  MUFU.RCP64H R5, R17 ;  /* 0x0000001100057308 */ /* 0x000e220000001800 */
[----:B------:R-:W-:Y:S01]  /*0b00*/  IMAD.MOV.U32 R4, RZ, RZ, 0x1 ;  /* 0x00000001ff047424 */ /* 0x000fe200078e00ff */
[----:B------:R-:W-:Y:S01]  /*0b10*/  FSETP.GEU.AND P1, PT, |R33|, 6.5827683646048100446e-37, PT ;  /* 0x036000002100780b */ /* 0x000fe20003f2e200 */
[----:B------:R-:W-:Y:S01]  /*0b20*/  BSSY.RECONVERGENT B4, `(.L_x_9) ;  /* 0x0000016000047945 */ /* 0x000fe20003800200 */
[----:B------:R-:W-:Y:S02]  /*0b30*/  IMAD.MOV.U32 R50, RZ, RZ, R2 ;  /* 0x000000ffff327224 */ /* 0x000fe400078e0002 */
[----:B------:R-:W-:Y:S01]  /*0b40*/  IMAD.MOV.U32 R51, RZ, RZ, R3 ;  /* 0x000000ffff337224 */ /* 0x000fe200078e0003 */
        /* <DEDUP_REMOVED lines=12> */
[----:B------:R-:W-:Y:S01]  /*0c10*/  MOV R2, R16 ;  /* 0x0000001000027202 */ /* 0x000fe20000000f00 */
[----:B------:R-:W-:Y:S01]  /*0c20*/  IMAD.MOV.U32 R5, RZ, RZ, R33 ;  /* 0x000000ffff057224 */ /* 0x000fe200078e0021 */
[----:B------:R-:W-:Y:S01]  /*0c30*/  MOV R34, 0xc60 ;  /* 0x00000c6000227802 */ /* 0x000fe20000000f00 */
[----:B------:R-:W-:-:S07]  /*0c40*/  IMAD.MOV.U32 R3, RZ, RZ, R17 ;  /* 0x000000ffff037224 */ /* 0x000fce00078e0011 */
[----:B------:R-:W-:Y:S05]  /*0c50*/  CALL.REL.NOINC `($__internal_0_$__cuda_sm20_div_rn_f64_full) ;  /* 0x0000001400e87944 */ /* 0x000fea0003c00000 */
[----:B------:R-:W-:Y:S02]  /*0c60*/  IMAD.MOV.U32 R4, RZ, RZ, R2 ;  /* 0x000000ffff047224 */ /* 0x000fe400078e0002 */
[----:B------:R-:W-:-:S07]  /*0c70*/  IMAD.MOV.U32 R5, RZ, RZ, R3 ;  /* 0x000000ffff057224 */ /* 0x000fce00078e0003 */
.L_x_10:
[----:B------:R-:W-:Y:S05]  /*0c80*/  BSYNC.RECONVERGENT B4 ;  /* 0x0000000000047941 */ /* 0x000fea0003800200 */
.L_x_9:
[----:B------:R-:W-:Y:S02]  /*0c90*/  IMAD.MOV.U32 R32, RZ, RZ, R4 ;  /* 0x000000ffff207224 */ /* 0x000fe400078e0004 */
[----:B------:R-:W-:-:S07]  /*0ca0*/  IMAD.MOV.U32 R33, RZ, RZ, R5 ;  /* 0x000000ffff217224 */ /* 0x000fce00078e0005 */
.L_x_6:
[----:B-12---:R-:W-:Y:S05]  /*0cb0*/  BSYNC.RECONVERGENT B3 ;  /* 0x0000000000037941 */ /* 0x006fea0003800200 */
.L_x_5:
[----:B------:R-:W-:Y:S01]  /*0cc0*/  UMOV UR4, 0x742c2656 ;  /* 0x742c265600047882 */ /* 0x000fe20000000000 */
[----:B------:R-:W-:Y:S01]  /*0cd0*/  UMOV UR5, 0x400ddb3d ;  /* 0x400ddb3d00057882 */ /* 0x000fe20000000000 */
[----:B------:R-:W-:Y:S01]  /*0ce0*/  DSETP.GE.AND P0, PT, R32, RZ, PT ;  /* 0x000000ff2000722a */ /* 0x000fe20003f06000 */
[----:B------:R-:W-:Y:S01]  /*0cf0*/  BSSY.RECONVERGENT B3, `(.L_x_11) ;  /* 0x000005e000037945 */ /* 0x000fe20003800200 */
[C---:B------:R-:W-:Y:S01]  /*0d00*/  DMUL R2, R50.reuse, UR4 ;  /* 0x0000000432027c28 */ /* 0x040fe20008000000 */
[----:B------:R-:W-:Y:S01]  /*0d10*/  UMOV UR4, 0x5e9ecd56 ;  /* 0x5e9ecd5600047882 */ /* 0x000fe20000000000 */
[----:B------:R-:W-:Y:S02]  /*0d20*/  UMOV UR5, 0x3fd12614 ;  /* 0x3fd1261400057882 */ /* 0x000fe40000000000 */
[C---:B------:R-:W-:Y:S02]  /*0d30*/  DMUL R4, R50.reuse, UR4 ;  /* 0x0000000432047c28 */ /* 0x040fe40008000000 */
[----:B------:R-:W-:-:S02]  /*0d40*/  DSETP.LTU.OR P0, PT, R50, RZ, !P0 ;  /* 0x000000ff3200722a */ /* 0x000fc40004709400 */
[----:B------:R-:W-:-:S06]  /*0d50*/  DSETP.GEU.AND P1, PT, R32, R2, PT ;  /* 0x000000022000722a */ /* 0x000fcc0003f2e000 */
[----:B------:R-:W-:-:S06]  /*0d60*/  DSETP.LT.AND P1, PT, R4, R32, !P1 ;  /* 0x000000200400722a */ /* 0x000fcc0004f21000 */
[----:B------:R-:W-:-:S13]  /*0d70*/  PLOP3.LUT P0, PT, P0, P1, PT, 0xf8, 0x8f ;  /* 0x00000000008f781c */ /* 0x000fda0000703f70 */
[----:B------:R-:W-:Y:S05]  /*0d80*/  @P0 BRA `(.L_x_12) ;  /* 0x0000000000f80947 */ /* 0x000fea0003800000 */
[----:B------:R-:W-:Y:S01]  /*0d90*/  UMOV UR4, 0x47478005 ;  /* 0x4747800500047882 */ /* 0x000fe20000000000 */
[----:B------:R-:W-:Y:S01]  /*0da0*/  UMOV UR5, 0x3feee8dd ;  /* 0x3feee8dd00057882 */ /* 0x000fe20000000000 */
[C---:B------:R-:W-:Y:S01]  /*0db0*/  DADD R2, R32.reuse, -1 ;  /* 0xbff0000020027429 */ /* 0x040fe20000000000 */
[----:B------:R-:W-:Y:S01]  /*0dc0*/  UMOV UR8, 0xc192552e ;  /* 0xc192552e00087882 */ /* 0x000fe20000000000 */
[----:B------:R-:W-:Y:S01]  /*0dd0*/  DADD R4, R32, -UR4 ;  /* 0x8000000420047e29 */ /* 0x000fe20008000000 */
[----:B------:R-:W-:Y:S01]  /*0de0*/  UMOV UR9, 0x3fd0907d ;  /* 0x3fd0907d00097882 */ /* 0x000fe20000000000 */
[----:B------:R-:W-:Y:S01]  /*0df0*/  BSSY.RECONVERGENT B4, `(.L_x_13) ;  /* 0x0000036000047945 */ /* 0x000fe20003800200 */
[----:B------:R-:W-:Y:S02]  /*0e00*/  DADD R16, R50, -UR8 ;  /* 0x8000000832107e29 */ /* 0x000fe40008000000 */
[----:B------:R-:W-:Y:S02]  /*0e10*/  DADD R18, R32, -UR8 ;  /* 0x8000000820127e29 */ /* 0x000fe40008000000 */
[----:B------:R-:W-:-:S02]  /*0e20*/  DMUL R2, R2, R2 ;  /* 0x0000000202027228 */ /* 0x000fc40000000000 */
[----:B------:R-:W-:-:S04]  /*0e30*/  DMUL R4, R4, R4 ;  /* 0x0000000404047228 */ /* 0x000fc80000000000 */
[----:B------:R-:W-:Y:S02]  /*0e40*/  DMUL R18, R18, R18 ;  /* 0x0000001212127228 */ /* 0x000fe40000000000 */
[----:B------:R-:W-:Y:S02]  /*0e50*/  DFMA R2, R50, R50, R2 ;  /* 0x000000323202722b */ /* 0x000fe40000000002 */
[----:B------:R-:W-:Y:S02]  /*0e60*/  DFMA R4, R16, R16, R4 ;  /* 0x000000101004722b */ /* 0x000fe40000000004 */
[----:B------:R-:W-:-:S06]  /*0e70*/  DADD R16, R50, -UR4 ;  /* 0x8000000432107e29 */ /* 0x000fcc0008000000 */
[----:B------:R-:W-:Y:S02]  /*0e80*/  DSETP.MIN.AND P0, P1, R4, R2, PT ;  /* 0x000000020400722a */ /* 0x000fe40003900000 */
[----:B------:R-:W-:Y:S01]  /*0e90*/  DFMA R18, R16, R16, R18 ;  /* 0x000000101012722b */ /* 0x000fe20000000012 */
[----:B------:R-:W-:Y:S02]  /*0ea0*/  IMAD.MOV.U32 R17, RZ, RZ, R3 ;  /* 0x000000ffff117224 */ /* 0x000fe400078e0003 */
[----:B------:R-:W-:Y:S01]  /*0eb0*/  IMAD.MOV.U32 R16, RZ, RZ, R5 ;  /* 0x000000ffff107224 */ /* 0x000fe200078e0005 */
[----:B------:R-:W-:Y:S01]  /*0ec0*/  SEL R2, R4, R2, P0 ;  /* 0x0000000204027207 */ /* 0x000fe20000000000 */
[----:B------:R-:W-:-:S03]  /*0ed0*/  DMUL R4, R32, R32 ;  /* 0x0000002020047228 */ /* 0x000fc60000000000 */
[----:B------:R-:W-:-:S04]  /*0ee0*/  FSEL R21, R16, R17, P0 ;  /* 0x0000001110157208 */ /* 0x000fc80000000000 */
[----:B------:R-:W-:Y:S01]  /*0ef0*/  @P1 LOP3.LUT R21, R17, 0x80000, RZ, 0xfc, !PT ;  /* 0x0008000011151812 */ /* 0x000fe200078efcff */
[----:B------:R-:W-:-:S04]  /*0f00*/  DADD R16, R50, -1 ;  /* 0xbff0000032107429 */ /* 0x000fc80000000000 */
[----:B------:R-:W-:-:S04]  /*0f10*/  IMAD.MOV.U32 R3, RZ, RZ, R21 ;  /* 0x000000ffff037224 */ /* 0x000fc800078e0015 */
[----:B------:R-:W-:Y:S02]  /*0f20*/  DFMA R4, R16, R16, R4 ;  /* 0x000000101004722b */ /* 0x000fe40000000004 */
[----:B------:R-:W-:Y:S01]  /*0f30*/  DSETP.MIN.AND P0, P1, R18, R2, PT ;  /* 0x000000021200722a */ /* 0x000fe20003900000 */
[----:B------:R-:W-:Y:S02]  /*0f40*/  IMAD.MOV.U32 R16, RZ, RZ, R19 ;  /* 0x000000ffff107224 */ /* 0x000fe400078e0013 */
[----:B------:R-:W-:-:S03]  /*0f50*/  IMAD.MOV.U32 R17, RZ, RZ, R3 ;  /* 0x000000ffff117224 */ /* 0x000fc600078e0003 */
[----:B------:R-:W-:Y:S02]  /*0f60*/  SEL R2, R18, R2, P0 ;  /* 0x0000000212027207 */ /* 0x000fe40000000000 */
[----:B------:R-:W-:Y:S01]  /*0f70*/  FSEL R21, R16, R17, P0 ;  /* 0x0000001110157208 */ /* 0x000fe20000000000 */
[----:B------:R-:W-:-:S05]  /*0f80*/  IMAD.MOV.U32 R16, RZ, RZ, R5 ;  /* 0x000000ffff107224 */ /* 0x000fca00078e0005 */
[----:B------:R-:W-:-:S04]  /*0f90*/  @P1 LOP3.LUT R21, R17, 0x80000, RZ, 0xfc, !PT ;  /* 0x0008000011151812 */ /* 0x000fc800078efcff */
[----:B------:R-:W-:-:S05]  /*0fa0*/  MOV R3, R21 ;  /* 0x0000001500037202 */ /* 0x000fca0000000f00 */
[----:B------:R-:W-:Y:S01]  /*0fb0*/  IMAD.MOV.U32 R17, RZ, RZ, R3 ;  /* 0x000000ffff117224 */ /* 0x000fe200078e0003 */
[----:B------:R-:W-:Y:S01]  /*0fc0*/  DSETP.MIN.AND P0, P1, R4, R2, PT ;  /* 0x000000020400722a */ /* 0x000fe20003900000 */
[----:B------:R-:W-:-:S05]  /*0fd0*/  IMAD.MOV.U32 R3, RZ, RZ, 0x3fd80000 ;  /* 0x3fd80000ff037424 */ /* 0x000fca00078e00ff */
[----:B------:R-:W-:Y:S02]  /*0fe0*/  FSEL R19, R16, R17, P0 ;  /* 0x0000001110137208 */ /* 0x000fe40000000000 */
[----:B------:R-:W-:Y:S01]  /*0ff0*/  SEL R16, R4, R2, P0 ;  /* 0x0000000204107207 */ /* 0x000fe20000000000 */
[----:B------:R-:W-:-:S05]  /*1000*/  IMAD.MOV.U32 R2, RZ, RZ, 0x0 ;  /* 0x00000000ff027424 */ /* 0x000fca00078e00ff */
[----:B------:R-:W-:-:S05]  /*1010*/  @P1 LOP3.LUT R19, R17, 0x80000, RZ, 0xfc, !PT ;  /* 0x0008000011131812 */ /* 0x000fca00078efcff */
[----:B------:R-:W-:-:S04]  /*1020*/  IMAD.MOV.U32 R17, RZ, RZ, R19 ;  /* 0x000000ffff117224 */ /* 0x000fc800078e0013 */
[----:B------:R-:W0:Y:S01]  /*1030*/  MUFU.RSQ64H R21, R17 ;  /* 0x0000001100157308 */ /* 0x000e220000001c00 */
[----:B------:R-:W-:-:S05]  /*1040*/  VIADD R20, R17, 0xfcb00000 ;  /* 0xfcb0000011147836 */ /* 0x000fca0000000000 */
[----:B------:R-:W-:Y:S01]  /*1050*/  ISETP.GE.U32.AND P0, PT, R20, 0x7ca00000, PT ;  /* 0x7ca000001400780c */ /* 0x000fe20003f06070 */
[----:B0-----:R-:W-:-:S08]  /*1060*/  DMUL R4, R20, R20 ;  /* 0x0000001414047228 */ /* 0x001fd00000000000 */
[----:B------:R-:W-:-:S08]  /*1070*/  DFMA R4, R16, -R4, 1 ;  /* 0x3ff000001004742b */ /* 0x000fd00000000804 */
[----:B------:R-:W-:Y:S02]  /*1080*/  DFMA R2, R4, R2, 0.5 ;  /* 0x3fe000000402742b */ /* 0x000fe40000000002 */
[----:B------:R-:W-:-:S08]  /*1090*/  DMUL R22, R20, R4 ;  /* 0x0000000414167228 */ /* 0x000fd00000000000 */
[----:B------:R-:W-:-:S08]  /*10a0*/  DFMA R22, R2, R22, R20 ;  /* 0x000000160216722b */ /* 0x000fd00000000014 */
[----:B------:R-:W-:Y:S02]  /*10b0*/  DMUL R4, R16, R22 ;  /* 0x0000001610047228 */ /* 0x000fe40000000000 */
[----:B------:R-:W-:Y:S02]  /*10c0*/  VIADD R19, R23, 0xfff00000 ;  /* 0xfff0000017137836 */ /* 0x000fe40000000000 */
[----:B------:R-:W-:-:S04]  /*10d0*/  IMAD.MOV.U32 R18, RZ, RZ, R22 ;  /* 0x000000ffff127224 */ /* 0x000fc800078e0016 */
[----:B------:R-:W-:-:S08]  /*10e0*/  DFMA R2, R4, -R4, R16 ;  /* 0x800000040402722b */ /* 0x000fd00000000010 */
[----:B------:R-:W-:Y:S01]  /*10f0*/  DFMA R34, R2, R18, R4 ;  /* 0x000000120222722b */ /* 0x000fe20000000004 */
[----:B------:R-:W-:Y:S10]  /*1100*/  @!P0 BRA `(.L_x_14) ;  /* 0x0000000000108947 */ /* 0x000ff40003800000 */
[----:B------:R-:W-:Y:S02]  /*1110*/  IMAD.MOV.U32 R18, RZ, RZ, R22 ;  /* 0x000000ffff127224 */ /* 0x000fe400078e0016 */
[----:B------:R-:W-:Y:S01]  /*1120*/  IMAD.MOV.U32 R22, RZ, RZ, R20 ;  /* 0x000000ffff167224 */ /* 0x000fe200078e0014 */
[----:B------:R-:W-:-:S07]  /*1130*/  MOV R20, 0x1150 ;  /* 0x0000115000147802 */ /* 0x000fce0000000f00 */
[----:B------:R-:W-:Y:S05]  /*1140*/  CALL.REL.NOINC `($__internal_1_$__cuda_sm20_dsqrt_rn_f64_mediumpath_v1) ;  /* 0x00000018001c7944 */ /* 0x000fea0003c00000 */
.L_x_14:
[----:B------:R-:W-:Y:S05]  /*1150*/  BSYNC.RECONVERGENT B4 ;  /* 0x0000000000047941 */ /* 0x000fea0003800200 */
.L_x_13:
[----:B------:R-:W-:Y:S05]  /*1160*/  BRA `(.L_x_15) ;  /* 0x0000000000587947 */ /* 0x000fea0003800000 */
.L_x_12:
[----:B------:R-:W0:Y:S01]  /*1170*/  MUFU.RSQ64H R23, R17 ;  /* 0x0000001100177308 */ /* 0x000e220000001c00 */
[----:B------:R-:W-:Y:S01]  /*1180*/  IADD3 R22, PT, PT, R17, -0x3500000, RZ ;  /* 0xfcb0000011167810 */ /* 0x000fe20007ffe0ff */
[----:B------:R-:W-:Y:S01]  /*1190*/  IMAD.MOV.U32 R2, RZ, RZ, 0x0 ;  /* 0x00000000ff027424 */ /* 0x000fe200078e00ff */
[----:B------:R-:W-:Y:S01]  /*11a0*/  BSSY.RECONVERGENT B4, `(.L_x_16) ;  /* 0x0000011000047945 */ /* 0x000fe20003800200 */
[----:B------:R-:W-:Y:S01]  /*11b0*/  IMAD.MOV.U32 R3, RZ, RZ, 0x3fd80000 ;  /* 0x3fd80000ff037424 */ /* 0x000fe200078e00ff */
[----:B------:R-:W-:Y:S02]  /*11c0*/  ISETP.GE.U32.AND P0, PT, R22, 0x7ca00000, PT ;  /* 0x7ca000001600780c */ /* 0x000fe40003f06070 */
        /* <DEDUP_REMOVED lines=11> */
[----:B------:R-:W-:Y:S01]  /*1280*/  IMAD.MOV.U32 R19, RZ, RZ, R21 ;  /* 0x000000ffff137224 */ /* 0x000fe200078e0015 */
[----:B------:R-:W-:-:S07]  /*1290*/  MOV R20, 0x12b0 ;  /* 0x000012b000147802 */ /* 0x000fce0000000f00 */
[----:B------:R-:W-:Y:S05]  /*12a0*/  CALL.REL.NOINC `($__internal_1_$__cuda_sm20_dsqrt_rn_f64_mediumpath_v1) ;  /* 0x0000001400c47944 */ /* 0x000fea0003c00000 */
.L_x_17:
[----:B------:R-:W-:Y:S05]  /*12b0*/  BSYNC.RECONVERGENT B4 ;  /* 0x0000000000047941 */ /* 0x000fea0003800200 */
.L_x_16:
[----:B------:R-:W-:-:S11]  /*12c0*/  DADD R34, -R34, 1 ;  /* 0x3ff0000022227429 */ /* 0x000fd60000000100 */
.L_x_15:
[----:B------:R-:W-:Y:S05]  /*12d0*/  BSYNC.RECONVERGENT B3 ;  /* 0x0000000000037941 */ /* 0x000fea0003800200 */
.L_x_11:
[----:B------:R-:W-:-:S14]  /*12e0*/  DSETP.GEU.AND P0, PT, R34, UR10, PT ;  /* 0x0000000a22007e2a */ /* 0x000fdc000bf0e000 */
[----:B------:R-:W-:Y:S05]  /*12f0*/  @!P0 BRA `(.L_x_18) ;  /* 0x0000000c003c8947 */ /* 0x000fea0003800000 */
[----:B------:R-:W-:Y:S01]  /*1300*/  ISETP.NE.AND P0, PT, R49, 0x1, PT ;  /* 0x000000013100780c */ /* 0x000fe20003f05270 */
[----:B------:R-:W-:Y:S01]  /*1310*/  BSSY.RECONVERGENT B3, `(.L_x_19) ;  /* 0x000004c000037945 */ /* 0x000fe20003800200 */
[----:B------:R-:W-:Y:S02]  /*1320*/  IMAD.MOV.U32 R47, RZ, RZ, 0x2 ;  /* 0x00000002ff2f7424 */ /* 0x000fe400078e00ff */
[----:B------:R-:W-:Y:S02]  /*1330*/  IMAD.MOV.U32 R16, RZ, RZ, R0 ;  /* 0x000000ffff107224 */ /* 0x000fe400078e0000 */
[----:B------:R-:W-:-:S07]  /*1340*/  IMAD.MOV.U32 R48, RZ, RZ, R60 ;  /* 0x000000ffff307224 */ /* 0x000fce00078e003c */
[----:B------:R-:W-:Y:S05]  /*1350*/  @!P0 BRA `(.L_x_20) ;  /* 0x00000004001c8947 */ /* 0x000fea0003800000 */
[----:B------:R-:W-:-:S13]  /*1360*/  ISETP.NE.AND P0, PT, R49, 0x3, PT ;  /* 0x000000033100780c */ /* 0x000fda0003f05270 */
[----:B------:R-:W-:Y:S05]  /*1370*/  @!P0 BRA `(.L_x_21) ;  /* 0x0000000000208947 */ /* 0x000fea0003800000 */
[----:B------:R-:W-:-:S13]  /*1380*/  ISETP.NE.AND P0, PT, R49, 0x2, PT ;  /* 0x000000023100780c */ /* 0x000fda0003f05270 */
[----:B------:R-:W-:Y:S01]  /*1390*/  @!P0 IMAD.MOV.U32 R47, RZ, RZ, 0x3 ;  /* 0x00000003ff2f8424 */ /* 0x000fe200078e00ff */
[----:B------:R-:W-:Y:S01]  /*13a0*/  @!P0 MOV R16, R10 ;  /* 0x0000000a00108202 */ /* 0x000fe20000000f00 */
[--C-:B------:R-:W-:Y:S02]  /*13b0*/  @!P0 IMAD.MOV.U32 R48, RZ, RZ, R60.reuse ;  /* 0x000000ffff308224 */ /* 0x100fe400078e003c */
[----:B------:R-:W-:Y:S02]  /*13c0*/  @P0 VIADD R47, R49, 0x1 ;  /* 0x00000001312f0836 */ /* 0x000fe40000000000 */
[----:B------:R-:W-:Y:S02]  /*13d0*/  @P0 IMAD.MOV.U32 R48, RZ, RZ, R60 ;  /* 0x000000ffff300224 */ /* 0x000fe400078e003c */
[----:B------:R-:W-:Y:S01]  /*13e0*/  @P0 IMAD.MOV.U32 R16, RZ, RZ, R11 ;  /* 0x000000ffff100224 */ /* 0x000fe200078e000b */
[----:B------:R-:W-:Y:S06]  /*13f0*/  BRA `(.L_x_20) ;  /* 0x0000000000f47947 */ /* 0x000fec0003800000 */
.L_x_21:
[----:B------:R-:W-:Y:S01]  /*1400*/  VIADD R7, R7, 0x1 ;  /* 0x0000000107077836 */ /* 0x000fe20000000000 */
[----:B------:R-:W-:Y:S03]  /*1410*/  BSSY.RECONVERGENT B4, `(.L_x_22) ;  /* 0x000000c000047945 */ /* 0x000fe60003800200 */
[C---:B------:R-:W-:Y:S01]  /*1420*/  IMAD.WIDE.U32 R10, R7.reuse, -0x2daee0ad, RZ ;  /* 0xd2511f53070a7825 */ /* 0x040fe200078e00ff */
[----:B------:R-:W-:-:S13]  /*1430*/  ISETP.NE.AND P0, PT, R7, RZ, PT ;  /* 0x000000ff0700720c */ /* 0x000fda0003f05270 */
[----:B------:R-:W-:Y:S05]  /*1440*/  @P0 BRA `(.L_x_23) ;  /* 0x0000000000200947 */ /* 0x000fea0003800000 */
[----:B------:R-:W-:-:S05]  /*1450*/  VIADD R6, R6, 0x1 ;  /* 0x0000000106067836 */ /* 0x000fca0000000000 */
[----:B------:R-:W-:-:S13]  /*1460*/  ISETP.NE.AND P0, PT, R6, RZ, PT ;  /* 0x000000ff0600720c */ /* 0x000fda0003f05270 */
[----:B------:R-:W-:Y:S02]  /*1470*/  @!P0 VIADD R42, R42, 0x1 ;  /* 0x000000012a2a8836 */ /* 0x000fe40000000000 */
[----:B------:R-:W-:Y:S02]  /*1480*/  @!P0 VIADD R0, R41, 0x1 ;  /* 0x0000000129008836 */ /* 0x000fe40000000000 */
[----:B------:R-:W-:Y:S01]  /*1490*/  @!P0 IMAD.MOV.U32 R6, RZ, RZ, RZ ;  /* 0x000000ffff068224 */ /* 0x000fe200078e00ff */
[----:B------:R-:W-:-:S13]  /*14a0*/  ISETP.NE.AND P1, PT, R42, RZ, !P0 ;  /* 0x000000ff2a00720c */ /* 0x000fda0004725270 */
[----:B------:R-:W-:-:S04]  /*14b0*/  @P1 IMAD.MOV R0, RZ, RZ, R41 ;  /* 0x000000ffff001224 */ /* 0x000fc800078e0229 */
[----:B------:R-:W-:-:S07]  /*14c0*/  @!P0 IMAD.MOV.U32 R41, RZ, RZ, R0 ;  /* 0x000000ffff298224 */ /* 0x000fce00078e0000 */
.L_x_23:
[----:B------:R-:W-:Y:S05]  /*14d0*/  BSYNC.RECONVERGENT B4 ;  /* 0x0000000000047941 */ /* 0x000fea0003800200 */
.L_x_22:
[----:B------:R-:W-:Y:S01]  /*14e0*/  IMAD.WIDE.U32 R4, R42, -0x326172a9, RZ ;  /* 0xcd9e8d572a047825 */ /* 0x000fe200078e00ff */
[----:B------:R-:W-:Y:S01]  /*14f0*/  LOP3.LUT R2, R41, UR15, R11, 0x96, !PT ;  /* 0x0000000f29027c12 */ /* 0x000fe2000f8e960b */
[----:B------:R-:W-:Y:S02]  /*1500*/  UIADD3 UR4, UPT, UPT, UR14, -0x61c88647, URZ ;  /* 0x9e3779b90e047890 */ /* 0x000fe4000fffe0ff */
[----:B------:R-:W-:Y:S01]  /*1510*/  UIADD3 UR5, UPT, UPT, UR15, 0x32370b8f, URZ ;  /* 0x32370b8f0f057890 */ /* 0x000fe2000fffe0ff */
[----:B------:R-:W-:Y:S01]  /*1520*/  LOP3.LUT R16, R6, UR14, R5, 0x96, !PT ;  /* 0x0000000e06107c12 */ /* 0x000fe2000f8e9605 */
[----:B------:R-:W-:-:S04]  /*1530*/  IMAD.WIDE.U32 R2, R2, -0x326172a9, RZ ;  /* 0xcd9e8d5702027825 */ /* 0x000fc800078e00ff */
[----:B------:R-:W-:Y:S01]  /*1540*/  IMAD.WIDE.U32 R16, R16, -0x2daee0ad, RZ ;  /* 0xd2511f5310107825 */ /* 0x000fe200078e00ff */
[----:B------:R-:W-:Y:S01]  /*1550*/  LOP3.LUT R11, R4, UR4, R3, 0x96, !PT ;  /* 0x00000004040b7c12 */ /* 0x000fe2000f8e9603 */
[----:B------:R-:W-:Y:S02]  /*1560*/  UIADD3 UR4, UPT, UPT, UR14, -0x255992d5, URZ ;  /* 0xdaa66d2b0e047890 */ /* 0x000fe4000fffe0ff */
[----:B------:R-:W-:Y:S01]  /*1570*/  IMAD.MOV.U32 R47, RZ, RZ, RZ ;  /* 0x000000ffff2f7224 */ /* 0x000fe200078e00ff */
[----:B------:R-:W-:Y:S01]  /*1580*/  LOP3.LUT R4, R40, R10, R17, 0x96, !PT ;  /* 0x0000000a28047212 */ /* 0x000fe200078e9611 */
[----:B------:R-:W-:-:S04]  /*1590*/  IMAD.WIDE.U32 R10, R11, -0x2daee0ad, RZ ;  /* 0xd2511f530b0a7825 */ /* 0x000fc800078e00ff */
[----:B------:R-:W-:Y:S01]  /*15a0*/  IMAD.WIDE.U32 R4, R4, -0x326172a9, RZ ;  /* 0xcd9e8d5704047825 */ /* 0x000fe200078e00ff */
[----:B------:R-:W-:-:S04]  /*15b0*/  LOP3.LUT R3, R39, R16, R11, 0x96, !PT ;  /* 0x0000001027037212 */ /* 0x000fc800078e960b */
[----:B------:R-:W-:Y:S01]  /*15c0*/  LOP3.LUT R16, R38, R2, R5, 0x96, !PT ;  /* 0x0000000226107212 */ /* 0x000fe200078e9605 */
[----:B------:R-:W-:-:S04]  /*15d0*/  IMAD.WIDE.U32 R2, R3, -0x326172a9, RZ ;  /* 0xcd9e8d5703027825 */ /* 0x000fc800078e00ff */
[----:B------:R-:W-:Y:S01]  /*15e0*/  IMAD.WIDE.U32 R16, R16, -0x2daee0ad, RZ ;  /* 0xd2511f5310107825 */ /* 0x000fe200078e00ff */
[----:B------:R-:W-:Y:S01]  /*15f0*/  LOP3.LUT R11, R4, UR4, R3, 0x96, !PT ;  /* 0x00000004040b7c12 */ /* 0x000fe2000f8e9603 */
[----:B------:R-:W-:-:S03]  /*1600*/  UIADD3 UR4, UPT, UPT, UR14, 0x78dde6e4, URZ ;  /* 0x78dde6e40e047890 */ /* 0x000fc6000fffe0ff */
[----:B------:R-:W-:Y:S01]  /*1610*/  LOP3.LUT R4, R10, UR5, R17, 0x96, !PT ;  /* 0x000000050a047c12 */ /* 0x000fe2000f8e9611 */
[----:B------:R-:W-:Y:S01]  /*1620*/  UIADD3 UR5, UPT, UPT, UR15, -0x126145ec, URZ ;  /* 0xed9eba140f057890 */ /* 0x000fe2000fffe0ff */
[----:B------:R-:W-:-:S04]  /*1630*/  IMAD.WIDE.U32 R10, R11, -0x2daee0ad, RZ ;  /* 0xd2511f530b0a7825 */ /* 0x000fc800078e00ff */
[----:B------:R-:W-:Y:S01]  /*1640*/  IMAD.WIDE.U32 R4, R4, -0x326172a9, RZ ;  /* 0xcd9e8d5704047825 */ /* 0x000fe200078e00ff */
[----:B------:R-:W-:-:S04]  /*1650*/  LOP3.LUT R3, R16, UR5, R11, 0x96, !PT ;  /* 0x0000000510037c12 */ /* 0x000fc8000f8e960b */
[----:B------:R-:W-:Y:S01]  /*1660*/  LOP3.LUT R16, R2, UR4, R5, 0x96, !PT ;  /* 0x0000000402107c12 */ /* 0x000fe2000f8e9605 */
[----:B------:R-:W-:-:S04]  /*1670*/  IMAD.WIDE.U32 R2, R3, -0x326172a9, RZ ;  /* 0xcd9e8d5703027825 */ /* 0x000fc800078e00ff */
[----:B------:R-:W-:Y:S01]  /*1680*/  IMAD.WIDE.U32 R16, R16, -0x2daee0ad, RZ ;  /* 0xd2511f5310107825 */ /* 0x000fe200078e00ff */
[----:B------:R-:W-:-:S04]  /*1690*/  LOP3.LUT R11, R37, R4, R3, 0x96, !PT ;  /* 0x00000004250b7212 */ /* 0x000fc800078e9603 */
[----:B------:R-:W-:Y:S01]  /*16a0*/  LOP3.LUT R4, R36, R10, R17, 0x96, !PT ;  /* 0x0000000a24047212 */ /* 0x000fe200078e9611 */
        /* <DEDUP_REMOVED lines=10> */
[----:B------:R-:W-:-:S03]  /*1750*/  LOP3.LUT R3, R15, R16, R11, 0x96, !PT ;  /* 0x000000100f037212 */ /* 0x000fc600078e960b */
[----:B------:R-:W-:Y:S01]  /*1760*/  IMAD.MOV.U32 R16, RZ, RZ, R60 ;  /* 0x000000ffff107224 */ /* 0x000fe200078e003c */
[----:B------:R-:W-:Y:S01]  /*1770*/  LOP3.LUT R48, R14, R2, R5, 0x96, !PT ;  /* 0x000000020e307212 */ /* 0x000fe200078e9605 */
[----:B------:R-:W-:-:S04]  /*1780*/  IMAD.WIDE.U32 R2, R3, -0x326172a9, RZ ;  /* 0xcd9e8d5703027825 */ /* 0x000fc800078e00ff */
[----:B------:R-:W-:Y:S01]  /*1790*/  IMAD.WIDE.U32 R48, R48, -0x2daee0ad, RZ ;  /* 0xd2511f5330307825 */ /* 0x000fe200078e00ff */
[----:B------:R-:W-:Y:S02]  /*17a0*/  LOP3.LUT R11, R13, R4, R3, 0x96, !PT ;  /* 0x000000040d0b7212 */ /* 0x000fe400078e9603 */
[----:B------:R-:W-:Y:S02]  /*17b0*/  MOV R0, R2 ;  /* 0x0000000200007202 */ /* 0x000fe40000000f00 */
[----:B------:R-:W-:-:S07]  /*17c0*/  LOP3.LUT R10, R12, R10, R49, 0x96, !PT ;  /* 0x0000000a0c0a7212 */ /* 0x000fce00078e9631 */
.L_x_20:
[----:B------:R-:W-:Y:S05]  /*17d0*/  BSYNC.RECONVERGENT B3 ;  /* 0x0000000000037941 */ /* 0x000fea0003800200 */
.L_x_19:
[----:B------:R-:W0:Y:S01]  /*17e0*/  I2F.F64.U32 R4, R16 ;  /* 0x0000001000047312 */ /* 0x000e220000201800 */
[----:B------:R-:W-:Y:S01]  /*17f0*/  IMAD.MOV.U32 R2, RZ, RZ, 0x0 ;  /* 0x00000000ff027424 */ /* 0x000fe200078e00ff */
[----:B------:R-:W-:Y:S01]  /*1800*/  UMOV UR4, 0x54442d18 ;  /* 0x54442d1800047882 */ /* 0x000fe20000000000 */
[----:B------:R-:W-:Y:S01]  /*1810*/  IMAD.MOV.U32 R3, RZ, RZ, 0x3df00000 ;  /* 0x3df00000ff037424 */ /* 0x000fe200078e00ff */
[----:B------:R-:W-:Y:S01]  /*1820*/  UMOV UR5, 0x400921fb ;  /* 0x400921fb00057882 */ /* 0x000fe20000000000 */
[----:B------:R-:W-:Y:S01]  /*1830*/  BSSY.RECONVERGENT B3, `(.L_x_24) ;  /* 0x0000023000037945 */ /* 0x000fe20003800200 */
[----:B------:R-:W-:-:S03]  /*1840*/  IMAD.MOV.U32 R49, RZ, RZ, 0x1 ;  /* 0x00000001ff317424 */ /* 0x000fc600078e00ff */
[----:B0-----:R-:W-:Y:S01]  /*1850*/  DFMA R2, R4, R2, 2.3283064365386962891e-10 ;  /* 0x3df000000402742b */ /* 0x001fe20000000002 */
[----:B------:R-:W-:Y:S02]  /*1860*/  IMAD.MOV.U32 R4, RZ, RZ, R52 ;  /* 0x000000ffff047224 */ /* 0x000fe400078e0034 */
[----:B------:R-:W-:-:S05]  /*1870*/  IMAD.MOV.U32 R5, RZ, RZ, R53 ;  /* 0x000000ffff057224 */ /* 0x000fca00078e0035 */
[----:B------:R-:W-:-:S08]  /*1880*/  DADD R60, R2, R2 ;  /* 0x00000000023c7229 */ /* 0x000fd00000000002 */
[----:B------:R-:W-:-:S08]  /*1890*/  DMUL R60, R60, UR4 ;  /* 0x000000043c3c7c28 */ /* 0x000fd00008000000 */
[----:B------:R-:W-:-:S14]  /*18a0*/  DSETP.NEU.AND P2, PT, R60, +INF , PT ;  /* 0x7ff000003c00742a */ /* 0x000fdc0003f4d000 */
[----:B------:R-:W-:Y:S05]  /*18b0*/  @!P2 BRA `(.L_x_25) ;  /* 0x000000000068a947 */ /* 0x000fea0003800000 */
[----:B------:R-:W-:Y:S01]  /*18c0*/  UMOV UR4, 0x6dc9c883 ;  /* 0x6dc9c88300047882 */ /* 0x000fe20000000000 */
[----:B------:R-:W-:Y:S01]  /*18d0*/  UMOV UR5, 0x3fe45f30 ;  /* 0x3fe45f3000057882 */ /* 0x000fe20000000000 */
[C---:B------:R-:W-:Y:S01]  /*18e0*/  DSETP.GE.AND P0, PT, R60.reuse, 2.14748364800000000000e+09, PT ;  /* 0x41e000003c00742a */ /* 0x040fe20003f06000 */
[----:B------:R-:W-:Y:S01]  /*18f0*/  BSSY.RECONVERGENT B4, `(.L_x_26) ;  /* 0x0000015000047945 */ /* 0x000fe20003800200 */
[----:B------:R-:W-:Y:S01]  /*1900*/  DMUL R16, R60, UR4 ;  /* 0x000000043c107c28 */ /* 0x000fe20008000000 */
[----:B------:R-:W-:Y:S01]  /*1910*/  UMOV UR4, 0x54442d18 ;  /* 0x54442d1800047882 */ /* 0x000fe20000000000 */
[----:B------:R-:W-:-:S08]  /*1920*/  UMOV UR5, 0x3ff921fb ;  /* 0x3ff921fb00057882 */ /* 0x000fd00000000000 */
[----:B------:R-:W0:Y:S08]  /*1930*/  F2I.F64 R16, R16 ;  /* 0x0000001000107311 */ /* 0x000e300000301100 */
[----:B0-----:R-:W0:Y:S02]  /*1940*/  I2F.F64 R2, R16 ;  /* 0x0000001000027312 */ /* 0x001e240000201c00 */
[----:B0-----:R-:W-:Y:S01]  /*1950*/  DFMA R4, R2, -UR4, R60 ;  /* 0x8000000402047c2b */ /* 0x001fe2000800003c */
[----:B------:R-:W-:Y:S01]  /*1960*/  UMOV UR4, 0x33145c00 ;  /* 0x33145c0000047882 */ /* 0x000fe20000000000 */
[----:B------:R-:W-:-:S06]  /*1970*/  UMOV UR5, 0x3c91a626 ;  /* 0x3c91a62600057882 */ /* 0x000fcc0000000000 */
[----:B------:R-:W-:Y:S01]  /*1980*/  DFMA R4, R2, -UR4, R4 ;  /* 0x8000000402047c2b */ /* 0x000fe20008000004 */
[----:B------:R-:W-:Y:S01]  /*1990*/  UMOV UR4, 0x252049c0 ;  /* 0x252049c000047882 */ /* 0x000fe20000000000 */
[----:B------:R-:W-:-:S06]  /*19a0*/  UMOV UR5, 0x397b839a ;  /* 0x397b839a00057882 */ /* 0x000fcc0000000000 */
[----:B------:R-:W-:Y:S01]  /*19b0*/  DFMA R4, R2, -UR4, R4 ;  /* 0x8000000402047c2b */ /* 0x000fe20008000004 */
[----:B------:R-:W-:Y:S10]  /*19c0*/  @!P0 BRA `(.L_x_27) ;  /* 0x00000000001c8947 */ /* 0x000ff40003800000 */
[----:B------:R-:W-:Y:S01]  /*19d0*/  IMAD.MOV.U32 R23, RZ, RZ, R60 ;  /* 0x000000ffff177224 */ /* 0x000fe200078e003c */
[----:B------:R-:W-:Y:S01]  /*19e0*/  MOV R20, 0x1a10 ;  /* 0x00001a1000147802 */ /* 0x000fe20000000f00 */
[----:B------:R-:W-:-:S07]  /*19f0*/  IMAD.MOV.U32 R18, RZ, RZ, R61 ;  /* 0x000000ffff127224 */ /* 0x000fce00078e003d */
[----:B------:R-:W-:Y:S05]  /*1a00*/  CALL.REL.NOINC `($_Z22walk_on_spheres_kernelPKdS0_PKjPdiidy$__internal_trig_reduction_slowpathd) ;  /* 0x0000001000907944 */ /* 0x000fea0003c00000 */
[----:B------:R-:W-:Y:S01]  /*1a10*/  IMAD.MOV.U32 R16, RZ, RZ, R4 ;  /* 0x000000ffff107224 */ /* 0x000fe200078e0004 */
[----:B------:R-:W-:Y:S01]  /*1a20*/  MOV R4, R2 ;  /* 0x0000000200047202 */ /* 0x000fe20000000f00 */
[----:B------:R-:W-:-:S07]  /*1a30*/  IMAD.MOV.U32 R5, RZ, RZ, R3 ;  /* 0x000000ffff057224 */ /* 0x000fce00078e0003 */
.L_x_27:
[----:B------:R-:W-:Y:S05]  /*1a40*/  BSYNC.RECONVERGENT B4 ;  /* 0x0000000000047941 */ /* 0x000fea0003800200 */
.L_x_26:
[----:B------:R-:W-:-:S07]  /*1a50*/  VIADD R49, R16, 0x1 ;  /* 0x0000000110317836 */ /* 0x000fce0000000000 */
.L_x_25:
[----:B------:R-:W-:Y:S05]  /*1a60*/  BSYNC.RECONVERGENT B3 ;  /* 0x0000000000037941 */ /* 0x000fea0003800200 */
.L_x_24:
[----:B------:R-:W-:-:S05]  /*1a70*/  IMAD.SHL.U32 R2, R49, 0x40, RZ ;  /* 0x0000004031027824 */ /* 0x000fca00078e00ff */
[----:B------:R-:W-:-:S04]  /*1a80*/  LOP3.LUT R2, R2, 0x40, RZ, 0xc0, !PT ;  /* 0x0000004002027812 */ /* 0x000fc800078ec0ff */
[----:B------:R-:W-:-:S05]  /*1a90*/  IADD3 R24, P0, PT, R2, UR12, RZ ;  /* 0x0000000c02187c10 */ /* 0x000fca000ff1e0ff */
[----:B------:R-:W-:-:S05]  /*1aa0*/  IMAD.X R25, RZ, RZ, UR13, P0 ;  /* 0x0000000dff197e24 */ /* 0x000fca00080e06ff */
[----:B------:R-:W2:Y:S01]  /*1ab0*/  LDG.E.128.CONSTANT R16, desc[UR6][R24.64] ;  /* 0x0000000618107981 */ /* 0x000ea2000c1e9d00 */
[----:B------:R-:W-:Y:S01]  /*1ac0*/  LOP3.LUT R2, R49, 0x1, RZ, 0xc0, !PT ;  /* 0x0000000131027812 */ /* 0x000fe200078ec0ff */
[----:B------:R-:W-:-:S03]  /*1ad0*/  IMAD.MOV.U32 R20, RZ, RZ, 0x20fd8164 ;  /* 0x20fd8164ff147424 */ /* 0x000fc600078e00ff */
[----:B------:R-:W-:Y:S01]  /*1ae0*/  ISETP.NE.U32.AND P0, PT, R2, 0x1, PT ;  /* 0x000000010200780c */ /* 0x000fe20003f05070 */
[----:B------:R-:W-:-:S03]  /*1af0*/  IMAD.MOV.U32 R2, RZ, RZ, 0x3da8ff83 ;  /* 0x3da8ff83ff027424 */ /* 0x000fc600078e00ff */
[----:B------:R-:W-:Y:S02]  /*1b00*/  FSEL R20, R20, -8.06006814911005101289e+34, !P0 ;  /* 0xf9785eba14147808 */ /* 0x000fe40004000000 */
[----:B------:R-:W-:Y:S01]  /*1b10*/  FSEL R21, -R2, 0.11223486810922622681, !P0 ;  /* 0x3de5db6502157808 */ /* 0x000fe20004000100 */
[----:B------:R-:W-:-:S08]  /*1b20*/  DMUL R2, R4, R4 ;  /* 0x0000000404027228 */ /* 0x000fd00000000000 */
[C---:B--2---:R-:W-:Y:S01]  /*1b30*/  DFMA R16, R2.reuse, R20, R16 ;  /* 0x000000140210722b */ /* 0x044fe20000000010 */
[----:B------:R-:W2:Y:S04]  /*1b40*/  LDG.E.128.CONSTANT R20, desc[UR6][R24.64+0x10] ;  /* 0x0000100618147981 */ /* 0x000ea8000c1e9d00 */
[----:B------:R-:W3:Y:S03]  /*1b50*/  LDG.E.128.CONSTANT R24, desc[UR6][R24.64+0x20] ;  /* 0x0000200618187981 */ /* 0x000ee6000c1e9d00 */
[C---:B------:R-:W-:Y:S01]  /*1b60*/  DFMA R16, R2.reuse, R16, R18 ;  /* 0x000000100210722b */ /* 0x040fe20000000012 */
[----:B------:R-:W-:Y:S07]  /*1b70*/  BSSY.RECONVERGENT B3, `(.L_x_28) ;  /* 0x0000027000037945 */ /* 0x000fee0003800200 */
[----:B--2---:R-:W-:-:S08]  /*1b80*/  DFMA R16, R2, R16, R20 ;  /* 0x000000100210722b */ /* 0x004fd00000000014 */
[----:B------:R-:W-:-:S08]  /*1b90*/  DFMA R16, R2, R16, R22 ;  /* 0x000000100210722b */ /* 0x000fd00000000016 */
[----:B---3--:R-:W-:-:S08]  /*1ba0*/  DFMA R16, R2, R16, R24 ;  /* 0x000000100210722b */ /* 0x008fd00000000018 */
[----:B------:R-:W-:-:S08]  /*1bb0*/  DFMA R16, R2, R16, R26 ;  /* 0x000000100210722b */ /* 0x000fd0000000001a */
[----:B------:R-:W-:Y:S02]  /*1bc0*/  DFMA R4, R16, R4, R4 ;  /* 0x000000041004722b */ /* 0x000fe40000000004 */
[----:B------:R-:W-:-:S10]  /*1bd0*/  DFMA R2, R2, R16, 1 ;  /* 0x3ff000000202742b */ /* 0x000fd40000000010 */
[----:B------:R-:W-:Y:S02]  /*1be0*/  FSEL R2, R2, R4, !P0 ;  /* 0x0000000402027208 */ /* 0x000fe40004000000 */
[----:B------:R-:W-:Y:S02]  /*1bf0*/  FSEL R3, R3, R5, !P0 ;  /* 0x0000000503037208 */ /* 0x000fe40004000000 */
[----:B------:R-:W-:Y:S01]  /*1c00*/  LOP3.LUT P0, RZ, R49, 0x2, RZ, 0xc0, !PT ;  /* 0x0000000231ff7812 */ /* 0x000fe2000780c0ff */
[----:B------:R-:W-:-:S03]  /*1c10*/  IMAD.MOV.U32 R49, RZ, RZ, RZ ;  /* 0x000000ffff317224 */ /* 0x000fc600078e00ff */
[----:B------:R-:W-:-:S10]  /*1c20*/  DADD R4, RZ, -R2 ;  /* 0x00000000ff047229 */ /* 0x000fd40000000802 */
[----:B------:R-:W-:Y:S02]  /*1c30*/  FSEL R2, R2, R4, !P0 ;  /* 0x0000000402027208 */ /* 0x000fe40004000000 */
[----:B------:R-:W-:-:S06]  /*1c40*/  FSEL R3, R3, R5, !P0 ;  /* 0x0000000503037208 */ /* 0x000fcc0004000000 */
[----:B------:R-:W-:Y:S01]  /*1c50*/  DFMA R50, R34, R2, R50 ;  /* 0x000000022232722b */ /* 0x000fe20000000032 */
[----:B------:R-:W-:Y:S02]  /*1c60*/  IMAD.MOV.U32 R2, RZ, RZ, R52 ;  /* 0x000000ffff027224 */ /* 0x000fe400078e0034 */
[----:B------:R-:W-:Y:S01]  /*1c70*/  IMAD.MOV.U32 R3, RZ, RZ, R53 ;  /* 0x000000ffff037224 */ /* 0x000fe200078e0035 */
[----:B------:R-:W-:Y:S07]  /*1c80*/  @!P2 BRA `(.L_x_29) ;  /* 0x000000000054a947 */ /* 0x000fee0003800000 */
[----:B------:R-:W-:Y:S01]  /*1c90*/  UMOV UR4, 0x6dc9c883 ;  /* 0x6dc9c88300047882 */ /* 0x000fe20000000000 */
[----:B------:R-:W-:Y:S01]  /*1ca0*/  UMOV UR5, 0x3fe45f30 ;  /* 0x3fe45f3000057882 */ /* 0x000fe20000000000 */
[C---:B------:R-:W-:Y:S02]  /*1cb0*/  DSETP.GE.AND P0, PT, R60.reuse, 2.14748364800000000000e+09, PT ;  /* 0x41e000003c00742a */ /* 0x040fe40003f06000 */
[----:B------:R-:W-:Y:S01]  /*1cc0*/  DMUL R16, R60, UR4 ;  /* 0x000000043c107c28 */ /* 0x000fe20008000000 */
[----:B------:R-:W-:Y:S01]  /*1cd0*/  UMOV UR4, 0x54442d18 ;  /* 0x54442d1800047882 */ /* 0x000fe20000000000 */
[----:B------:R-:W-:-:S04]  /*1ce0*/  UMOV UR5, 0x3ff921fb ;  /* 0x3ff921fb00057882 */ /* 0x000fc80000000000 */
        /* <DEDUP_REMOVED lines=11> */
[----:B------:R-:W-:Y:S02]  /*1da0*/  MOV R18, R61 ;  /* 0x0000003d00127202 */ /* 0x000fe40000000f00 */
[----:B------:R-:W-:-:S07]  /*1db0*/  MOV R20, 0x1dd0 ;  /* 0x00001dd000147802 */ /* 0x000fce0000000f00 */
[----:B------:R-:W-:Y:S05]  /*1dc0*/  CALL.REL.NOINC `($_Z22walk_on_spheres_kernelPKdS0_PKjPdiidy$__internal_trig_reduction_slowpathd) ;  /* 0x0000000c00a07944 */ /* 0x000fea0003c00000 */
[----:B------:R-:W-:-:S07]  /*1dd0*/  IMAD.MOV.U32 R49, RZ, RZ, R4 ;  /* 0x000000ffff317224 */ /* 0x000fce00078e0004 */
.L_x_29:
[----:B------:R-:W-:Y:S05]  /*1de0*/  BSYNC.RECONVERGENT B3 ;  /* 0x0000000000037941 */ /* 0x000fea0003800200 */
.L_x_28:
[----:B------:R-:W-:-:S05]  /*1df0*/  IMAD.SHL.U32 R4, R49, 0x40, RZ ;  /* 0x0000004031047824 */ /* 0x000fca00078e00ff */
[----:B------:R-:W-:-:S04]  /*1e00*/  LOP3.LUT R4, R4, 0x40, RZ, 0xc0, !PT ;  /* 0x0000004004047812 */ /* 0x000fc800078ec0ff */
[----:B------:R-:W-:-:S05]  /*1e10*/  IADD3 R24, P0, PT, R4, UR12, RZ ;  /* 0x0000000c04187c10 */ /* 0x000fca000ff1e0ff */
[----:B------:R-:W-:-:S05]  /*1e20*/  IMAD.X R25, RZ, RZ, UR13, P0 ;  /* 0x0000000dff197e24 */ /* 0x000fca00080e06ff */
[----:B------:R-:W2:Y:S04]  /*1e30*/  LDG.E.128.CONSTANT R16, desc[UR6][R24.64] ;  /* 0x0000000618107981 */ /* 0x000ea8000c1e9d00 */
[----:B------:R-:W3:Y:S04]  /*1e40*/  LDG.E.128.CONSTANT R20, desc[UR6][R24.64+0x10] ;  /* 0x0000100618147981 */ /* 0x000ee8000c1e9d00 */
[----:B------:R-:W4:Y:S01]  /*1e50*/  LDG.E.128.CONSTANT R24, desc[UR6][R24.64+0x20] ;  /* 0x0000200618187981 */ /* 0x000f22000c1e9d00 */
[----:B------:R-:W-:Y:S01]  /*1e60*/  LOP3.LUT R4, R49, 0x1, RZ, 0xc0, !PT ;  /* 0x0000000131047812 */ /* 0x000fe200078ec0ff */
[----:B------:R-:W-:Y:S01]  /*1e70*/  IMAD.MOV.U32 R5, RZ, RZ, 0x3da8ff83 ;  /* 0x3da8ff83ff057424 */ /* 0x000fe200078e00ff */
[----:B------:R-:W-:-:S02]  /*1e80*/  DMUL R60, R2, R2 ;  /* 0x00000002023c7228 */ /* 0x000fc40000000000 */
[----:B------:R-:W-:Y:S01]  /*1e90*/  ISETP.NE.U32.AND P0, PT, R4, 0x1, PT ;  /* 0x000000010400780c */ /* 0x000fe20003f05070 */
[----:B------:R-:W-:-:S03]  /*1ea0*/  IMAD.MOV.U32 R4, RZ, RZ, 0x20fd8164 ;  /* 0x20fd8164ff047424 */ /* 0x000fc600078e00ff */
[----:B------:R-:W-:Y:S02]  /*1eb0*/  FSEL R5, -R5, 0.11223486810922622681, !P0 ;  /* 0x3de5db6505057808 */ /* 0x000fe40004000100 */
[----:B------:R-:W-:-:S06]  /*1ec0*/  FSEL R4, R4, -8.06006814911005101289e+34, !P0 ;  /* 0xf9785eba04047808 */ /* 0x000fcc0004000000 */
[----:B--2---:R-:W-:-:S08]  /*1ed0*/  DFMA R4, R60, R4, R16 ;  /* 0x000000043c04722b */ /* 0x004fd00000000010 */
[----:B------:R-:W-:-:S08]  /*1ee0*/  DFMA R4, R60, R4, R18 ;  /* 0x000000043c04722b */ /* 0x000fd00000000012 */
[----:B---3--:R-:W-:-:S08]  /*1ef0*/  DFMA R4, R60, R4, R20 ;  /* 0x000000043c04722b */ /* 0x008fd00000000014 */
[----:B------:R-:W-:-:S08]  /*1f00*/  DFMA R4, R60, R4, R22 ;  /* 0x000000043c04722b */ /* 0x000fd00000000016 */
[----:B----4-:R-:W-:-:S08]  /*1f10*/  DFMA R4, R60, R4, R24 ;  /* 0x000000043c04722b */ /* 0x010fd00000000018 */
[----:B------:R-:W-:-:S08]  /*1f20*/  DFMA R4, R60, R4, R26 ;  /* 0x000000043c04722b */ /* 0x000fd0000000001a */
[----:B------:R-:W-:Y:S02]  /*1f30*/  DFMA R2, R4, R2, R2 ;  /* 0x000000020402722b */ /* 0x000fe40000000002 */
[----:B------:R-:W-:Y:S01]  /*1f40*/  DFMA R4, R60, R4, 1 ;  /* 0x3ff000003c04742b */ /* 0x000fe20000000004 */
[----:B------:R-:W-:-:S09]  /*1f50*/  IMAD.MOV.U32 R60, RZ, RZ, R48 ;  /* 0x000000ffff3c7224 */ /* 0x000fd200078e0030 */
[----:B------:R-:W-:Y:S02]  /*1f60*/  FSEL R2, R4, R2, !P0 ;  /* 0x0000000204027208 */ /* 0x000fe40004000000 */
[----:B------:R-:W-:Y:S02]  /*1f70*/  FSEL R3, R5, R3, !P0 ;  /* 0x0000000305037208 */ /* 0x000fe40004000000 */
[----:B------:R-:W-:Y:S01]  /*1f80*/  LOP3.LUT P0, RZ, R49, 0x2, RZ, 0xc0, !PT ;  /* 0x0000000231ff7812 */ /* 0x000fe2000780c0ff */
[----:B------:R-:W-:-:S03]  /*1f90*/  IMAD.MOV.U32 R49, RZ, RZ, R47 ;  /* 0x000000ffff317224 */ /* 0x000fc600078e002f */
[----:B------:R-:W-:-:S10]  /*1fa0*/  DADD R4, RZ, -R2 ;  /* 0x00000000ff047229 */ /* 0x000fd40000000802 */
[----:B------:R-:W-:Y:S02]  /*1fb0*/  FSEL R2, R2, R4, !P0 ;  /* 0x0000000402027208 */ /* 0x000fe40004000000 */
[----:B------:R-:W-:-:S06]  /*1fc0*/  FSEL R3, R3, R5, !P0 ;  /* 0x0000000503037208 */ /* 0x000fcc0004000000 */
[----:B------:R-:W-:Y:S01]  /*1fd0*/  DFMA R32, R34, R2, R32 ;  /* 0x000000022220722b */ /* 0x000fe20000000020 */
[----:B------:R-:W-:Y:S10]  /*1fe0*/  BRA `(.L_x_30) ;  /* 0xffffffe800547947 */ /* 0x000ff4000383ffff */
.L_x_18:
[----:B------:R-:W-:Y:S05]  /*1ff0*/  BSYNC.RECONVERGENT B0 ;  /* 0x0000000000007941 */ /* 0x000fea0003800200 */
.L_x_4:
[----:B------:R-:W-:Y:S01]  /*2000*/  UMOV UR4, 0x9999999a ;  /* 0x9999999a00047882 */ /* 0x000fe20000000000 */
[----:B------:R-:W-:Y:S01]  /*2010*/  UMOV UR5, 0x3fb99999 ;  /* 0x3fb9999900057882 */ /* 0x000fe20000000000 */
[----:B------:R-:W-:Y:S01]  /*2020*/  VIADD R44, R44, 0x1 ;  /* 0x000000012c2c7836 */ /* 0x000fe20000000000 */
[----:B------:R-:W-:Y:S01]  /*2030*/  DSETP.GT.AND P0, PT, R32, UR4, PT ;  /* 0x0000000420007e2a */ /* 0x000fe2000bf04000 */
[----:B------:R-:W-:-:S03]  /*2040*/  VIADD R2, R8, 0x1 ;  /* 0x0000000108027836 */ /* 0x000fc60000000000 */
[----:B------:R-:W-:Y:S02]  /*2050*/  ISETP.GE.U32.AND P1, PT, R44, R9, PT ;  /* 0x000000092c00720c */ /* 0x000fe40003f26070 */
[----:B------:R-:W-:-:S14]  /*2060*/  DSETP.GT.AND P0, PT, R50, UR4, P0 ;  /* 0x0000000432007e2a */ /* 0x000fdc0008704000 */
[----:B------:R-:W-:-:S05]  /*2070*/  @!P0 IMAD.MOV R2, RZ, RZ, R8 ;  /* 0x000000ffff028224 */ /* 0x000fca00078e0208 */
[----:B------:R-:W-:Y:S01]  /*2080*/  MOV R8, R2 ;  /* 0x0000000200087202 */ /* 0x000fe20000000f00 */
[----:B------:R-:W-:Y:S06]  /*2090*/  @!P1 BRA `(.L_x_31) ;  /* 0xffffffe800149947 */ /* 0x000fec000383ffff */
[----:B------:R-:W-:Y:S05]  /*20a0*/  BSYNC.RECONVERGENT B1 ;  /* 0x0000000000017941 */ /* 0x000fea0003800200 */
.L_x_3:
[----:B------:R-:W-:Y:S02]  /*20b0*/  IMAD.MOV.U32 R2, RZ, RZ, R8 ;  /* 0x000000ffff027224 */ /* 0x000fe400078e0008 */
[----:B------:R-:W-:-:S07]  /*20c0*/  IMAD.MOV.U32 R3, RZ, RZ, RZ ;  /* 0x000000ffff037224 */ /* 0x000fce00078e00ff */
.L_x_2:
[----:B-12---:R-:W-:Y:S05]  /*20d0*/  BSYNC.RECONVERGENT B2 ;  /* 0x0000000000027941 */ /* 0x006fea0003800200 */
.L_x_1:
[----:B------:R-:W0:Y:S01]  /*20e0*/  S2UR UR5, SR_CgaCtaId ;  /* 0x00000000000579c3 */ /* 0x000e220000008800 */
[----:B------:R-:W-:Y:S01]  /*20f0*/  UMOV UR4, 0x400 ;  /* 0x0000040000047882 */ /* 0x000fe20000000000 */
[----:B------:R-:W-:Y:S02]  /*2100*/  ISETP.GE.U32.AND P0, PT, R43, 0x2, PT ;  /* 0x000000022b00780c */ /* 0x000fe40003f06070 */
[----:B------:R-:W-:Y:S01]  /*2110*/  ISETP.NE.AND P2, PT, R56, RZ, PT ;  /* 0x000000ff3800720c */ /* 0x000fe20003f45270 */
[----:B0-----:R-:W-:-:S06]  /*2120*/  ULEA UR4, UR5, UR4, 0x18 ;  /* 0x0000000405047291 */ /* 0x001fcc000f8ec0ff */
[----:B------:R-:W-:-:S05]  /*2130*/  LEA R7, R56, UR4, 0x3 ;  /* 0x0000000438077c11 */ /* 0x000fca000f8e18ff */
[----:B------:R0:W-:Y:S01]  /*2140*/  STS.64 [R7], R2 ;  /* 0x0000000207007388 */ /* 0x0001e20000000a00 */
[----:B------:R-:W-:Y:S06]  /*2150*/  BAR.SYNC.DEFER_BLOCKING 0x0 ;  /* 0x0000000000007b1d */ /* 0x000fec0000010000 */
[----:B------:R-:W-:Y:S05]  /*2160*/  @!P0 BRA `(.L_x_32) ;  /* 0x0000000000308947 */ /* 0x000fea0003800000 */
.L_x_33:
[----:B------:R-:W-:-:S04]  /*2170*/  SHF.R.U32.HI R6, RZ, 0x1, R43 ;  /* 0x00000001ff067819 */ /* 0x000fc8000001162b */
[----:B------:R-:W-:-:S13]  /*2180*/  ISETP.GE.U32.AND P0, PT, R56, R6, PT ;  /* 0x000000063800720c */ /* 0x000fda0003f06070 */
[----:B------:R-:W-:Y:S01]  /*2190*/  @!P0 IMAD R0, R6, 0x8, R7 ;  /* 0x0000000806008824 */ /* 0x000fe200078e0207 */
[----:B------:R-:W-:Y:S04]  /*21a0*/  @!P0 LDS.64 R4, [R7] ;  /* 0x0000000007048984 */ /* 0x000fe80000000a00 */
[----:B0-----:R-:W0:Y:S02]  /*21b0*/  @!P0 LDS.64 R2, [R0] ;  /* 0x0000000000028984 */ /* 0x001e240000000a00 */
[----:B0-----:R-:W-:-:S05]  /*21c0*/  @!P0 IADD3 R2, P1, PT, R2, R4, RZ ;  /* 0x0000000402028210 */ /* 0x001fca0007f3e0ff */
[----:B------:R-:W-:-:S05]  /*21d0*/  @!P0 IMAD.X R3, R3, 0x1, R5, P1 ;  /* 0x0000000103038824 */ /* 0x000fca00008e0605 */
[----:B------:R1:W-:Y:S01]  /*21e0*/  @!P0 STS.64 [R7], R2 ;  /* 0x0000000207008388 */ /* 0x0003e20000000a00 */
[----:B------:R-:W-:Y:S01]  /*21f0*/  BAR.SYNC.DEFER_BLOCKING 0x0 ;  /* 0x0000000000007b1d */ /* 0x000fe20000010000 */
[----:B------:R-:W-:Y:S01]  /*2200*/  ISETP.GT.U32.AND P0, PT, R43, 0x3, PT ;  /* 0x000000032b00780c */ /* 0x000fe20003f04070 */
[----:B------:R-:W-:-:S12]  /*2210*/  IMAD.MOV.U32 R43, RZ, RZ, R6 ;  /* 0x000000ffff2b7224 */ /* 0x000fd800078e0006 */
[----:B-1----:R-:W-:Y:S05]  /*2220*/  @P0 BRA `(.L_x_33) ;  /* 0xfffffffc00d00947 */ /* 0x002fea000383ffff */
.L_x_32:
[----:B------:R-:W-:Y:S05]  /*2230*/  @P2 EXIT ;  /* 0x000000000000294d */ /* 0x000fea0003800000 */
[----:B------:R-:W1:Y:S01]  /*2240*/  S2UR UR5, SR_CgaCtaId ;  /* 0x00000000000579c3 */ /* 0x000e620000008800 */
[----:B0-----:R-:W0:Y:S01]  /*2250*/  I2F.F64.U32 R6, R45 ;  /* 0x0000002d00067312 */ /* 0x001e220000201800 */
[----:B------:R-:W-:Y:S01]  /*2260*/  UMOV UR4, 0x400 ;  /* 0x0000040000047882 */ /* 0x000fe20000000000 */
[----:B------:R-:W-:-:S06]  /*2270*/  IMAD.MOV.U32 R2, RZ, RZ, 0x1 ;  /* 0x00000001ff027424 */ /* 0x000fcc00078e00ff */
[----:B0-----:R-:W0:Y:S01]  /*2280*/  MUFU.RCP64H R3, R7 ;  /* 0x0000000700037308 */ /* 0x001e220000001800 */
[----:B-1----:R-:W-:-:S09]  /*2290*/  ULEA UR4, UR5, UR4, 0x18 ;  /* 0x0000000405047291 */ /* 0x002fd2000f8ec0ff */
[----:B------:R-:W1:Y:S01]  /*22a0*/  LDS.64 R4, [UR4] ;  /* 0x00000004ff047984 */ /* 0x000e620008000a00 */
[----:B0-----:R-:W-:-:S08]  /*22b0*/  DFMA R8, -R6, R2, 1 ;  /* 0x3ff000000608742b */ /* 0x001fd00000000102 */
[----:B------:R-:W-:-:S08]  /*22c0*/  DFMA R8, R8, R8, R8 ;  /* 0x000000080808722b */ /* 0x000fd00000000008 */
[----:B------:R-:W-:-:S08]  /*22d0*/  DFMA R8, R2, R8, R2 ;  /* 0x000000080208722b */ /* 0x000fd00000000002 */
[----:B------:R-:W-:-:S08]  /*22e0*/  DFMA R2, -R6, R8, 1 ;  /* 0x3ff000000602742b */ /* 0x000fd00000000108 */
[----:B------:R-:W-:Y:S01]  /*22f0*/  DFMA R2, R8, R2, R8 ;  /* 0x000000020802722b */ /* 0x000fe20000000008 */
[----:B-1----:R-:W0:Y:S07]  /*2300*/  I2F.F64.U64 R4, R4 ;  /* 0x0000000400047312 */ /* 0x002e2e0000301800 */
[----:B0-----:R-:W-:Y:S01]  /*2310*/  DMUL R8, R4, R2 ;  /* 0x0000000204087228 */ /* 0x001fe20000000000 */
[----:B------:R-:W-:-:S07]  /*2320*/  FSETP.GEU.AND P1, PT, |R5|, 6.5827683646048100446e-37, PT ;  /* 0x036000000500780b */ /* 0x000fce0003f2e200 */
[----:B------:R-:W-:-:S08]  /*2330*/  DFMA R10, -R6, R8, R4 ;  /* 0x00000008060a722b */ /* 0x000fd00000000104 */
[----:B------:R-:W-:-:S10]  /*2340*/  DFMA R2, R2, R10, R8 ;  /* 0x0000000a0202722b */ /* 0x000fd40000000008 */
[----:B------:R-:W-:-:S05]  /*2350*/  FFMA R0, RZ, R7, R3 ;  /* 0x00000007ff007223 */ /* 0x000fca0000000003 */
[----:B------:R-:W-:-:S13]  /*2360*/  FSETP.GT.AND P0, PT, |R0|, 1.469367938527859385e-39, PT ;  /* 0x001000000000780b */ /* 0x000fda0003f04200 */
[----:B------:R-:W-:Y:S05]  /*2370*/  @P0 BRA P1, `(.L_x_34) ;  /* 0x0000000000100947 */ /* 0x000fea0000800000 */
[----:B------:R-:W-:Y:S01]  /*2380*/  IMAD.MOV.U32 R2, RZ, RZ, R6 ;  /* 0x000000ffff027224 */ /* 0x000fe200078e0006 */
[----:B------:R-:W-:Y:S01]  /*2390*/  MOV R34, 0x23c0 ;  /* 0x000023c000227802 */ /* 0x000fe20000000f00 */
[----:B------:R-:W-:-:S07]  /*23a0*/  IMAD.MOV.U32 R3, RZ, RZ, R7 ;  /* 0x000000ffff037224 */ /* 0x000fce00078e0007 */
[----:B------:R-:W-:Y:S05]  /*23b0*/  CALL.REL.NOINC `($__internal_0_$__cuda_sm20_div_rn_f64_full) ;  /* 0x0000000000107944 */ /* 0x000fea0003c00000 */
.L_x_34:
[----:B------:R-:W0:Y:S02]  /*23c0*/  LDC.64 R4, c[0x0][0x398] ;  /* 0x0000e600ff047b82 */ /* 0x000e240000000a00 */
[----:B0-----:R-:W-:-:S05]  /*23d0*/  IMAD.WIDE R4, R46, 0x8, R4 ;  /* 0x000000082e047825 */ /* 0x001fca00078e0204 */
[----:B------:R-:W-:Y:S01]  /*23e0*/  STG.E.64 desc[UR6][R4.64], R2 ;  /* 0x0000000204007986 */ /* 0x000fe2000c101b06 */
[----:B------:R-:W-:Y:S05]  /*23f0*/  EXIT ;  /* 0x000000000000794d */ /* 0x000fea0003800000 */
        .weak           $__internal_0_$__cuda_sm20_div_rn_f64_full
        .type           $__internal_0_$__cuda_sm20_div_rn_f64_full,@function
        .size           $__internal_0_$__cuda_sm20_div_rn_f64_full,($__internal_1_$__cuda_sm20_dsqrt_rn_f64_mediumpath_v1 - $__internal_0_$__cuda_sm20_div_rn_f64_full)
$__internal_0_$__cuda_sm20_div_rn_f64_full:
[C---:B------:R-:W-:Y:S01]  /*2400*/  FSETP.GEU.AND P0, PT, |R3|.reuse, 1.469367938527859385e-39, PT ;  /* 0x001000000300780b */ /* 0x040fe20003f0e200 */
[----:B------:R-:W-:Y:S01]  /*2410*/  IMAD.MOV.U32 R20, RZ, RZ, 0x1 ;  /* 0x00000001ff147424 */ /* 0x000fe200078e00ff */
[----:B------:R-:W-:Y:S01]  /*2420*/  LOP3.LUT R26, R3, 0x800fffff, RZ, 0xc0, !PT ;  /* 0x800fffff031a7812 */ /* 0x000fe200078ec0ff */
[----:B------:R-:W-:Y:S01]  /*2430*/  IMAD.MOV.U32 R24, RZ, RZ, R4 ;  /* 0x000000ffff187224 */ /* 0x000fe200078e0004 */
[C---:B------:R-:W-:Y:S01]  /*2440*/  FSETP.GEU.AND P2, PT, |R5|.reuse, 1.469367938527859385e-39, PT ;  /* 0x001000000500780b */ /* 0x040fe20003f4e200 */
[----:B------:R-:W-:Y:S01]  /*2450*/  BSSY.RECONVERGENT B5, `(.L_x_35) ;  /* 0x0000052000057945 */ /* 0x000fe20003800200 */
[----:B------:R-:W-:Y:S01]  /*2460*/  LOP3.LUT R27, R26, 0x3ff00000, RZ, 0xfc, !PT ;  /* 0x3ff000001a1b7812 */ /* 0x000fe200078efcff */
[----:B------:R-:W-:Y:S01]  /*2470*/  IMAD.MOV.U32 R26, RZ, RZ, R2 ;  /* 0x000000ffff1a7224 */ /* 0x000fe200078e0002 */
[----:B------:R-:W-:Y:S02]  /*2480*/  LOP3.LUT R35, R5, 0x7ff00000, RZ, 0xc0, !PT ;  /* 0x7ff0000005237812 */ /* 0x000fe400078ec0ff */
[----:B------:R-:W-:-:S02]  /*2490*/  LOP3.LUT R48, R3, 0x7ff00000, RZ, 0xc0, !PT ;  /* 0x7ff0000003307812 */ /* 0x000fc400078ec0ff */
[----:B------:R-:W-:Y:S01]  /*24a0*/  MOV R47, 0x1ca00000 ;  /* 0x1ca00000002f7802 */ /* 0x000fe20000000f00 */
[----:B------:R-:W-:Y:S01]  /*24b0*/  @!P0 DMUL R26, R2, 8.98846567431157953865e+307 ;  /* 0x7fe00000021a8828 */ /* 0x000fe20000000000 */
[----:B------:R-:W-:-:S03]  /*24c0*/  ISETP.GE.U32.AND P1, PT, R35, R48, PT ;  /* 0x000000302300720c */ /* 0x000fc60003f26070 */
[----:B------:R-:W-:Y:S02]  /*24d0*/  @!P2 LOP3.LUT R22, R3, 0x7ff00000, RZ, 0xc0, !PT ;  /* 0x7ff000000316a812 */ /* 0x000fe400078ec0ff */
[----:B------:R-:W0:Y:S01]  /*24e0*/  MUFU.RCP64H R21, R27 ;  /* 0x0000001b00157308 */ /* 0x000e220000001800 */
[----:B------:R-:W-:Y:S02]  /*24f0*/  SEL R25, R47, 0x63400000, !P1 ;  /* 0x634000002f197807 */ /* 0x000fe40004800000 */
[----:B------:R-:W-:Y:S02]  /*2500*/  @!P2 ISETP.GE.U32.AND P3, PT, R35, R22, PT ;  /* 0x000000162300a20c */ /* 0x000fe40003f66070 */
[----:B------:R-:W-:Y:S02]  /*2510*/  LOP3.LUT R25, R25, 0x800fffff, R5, 0xf8, !PT ;  /* 0x800fffff19197812 */ /* 0x000fe400078ef805 */
[----:B------:R-:W-:Y:S01]  /*2520*/  @!P0 LOP3.LUT R48, R27, 0x7ff00000, RZ, 0xc0, !PT ;  /* 0x7ff000001b308812 */ /* 0x000fe200078ec0ff */
[----:B0-----:R-:W-:-:S08]  /*2530*/  DFMA R18, R20, -R26, 1 ;  /* 0x3ff000001412742b */ /* 0x001fd0000000081a */
[----:B------:R-:W-:-:S08]  /*2540*/  DFMA R18, R18, R18, R18 ;  /* 0x000000121212722b */ /* 0x000fd00000000012 */
[----:B------:R-:W-:Y:S01]  /*2550*/  DFMA R18, R20, R18, R20 ;  /* 0x000000121412722b */ /* 0x000fe20000000014 */
[----:B------:R-:W-:Y:S01]  /*2560*/  @!P2 SEL R21, R47, 0x63400000, !P3 ;  /* 0x634000002f15a807 */ /* 0x000fe20005800000 */
[----:B------:R-:W-:-:S03]  /*2570*/  @!P2 IMAD.MOV.U32 R20, RZ, RZ, RZ ;  /* 0x000000ffff14a224 */ /* 0x000fc600078e00ff */
[----:B------:R-:W-:-:S03]  /*2580*/  @!P2 LOP3.LUT R21, R21, 0x80000000, R5, 0xf8, !PT ;  /* 0x800000001515a812 */ /* 0x000fc600078ef805 */
[----:B------:R-:W-:Y:S01]  /*2590*/  DFMA R22, R18, -R26, 1 ;  /* 0x3ff000001216742b */ /* 0x000fe2000000081a */
[----:B------:R-:W-:-:S06]  /*25a0*/  @!P2 LOP3.LUT R21, R21, 0x100000, RZ, 0xfc, !PT ;  /* 0x001000001515a812 */ /* 0x000fcc00078efcff */
[----:B------:R-:W-:Y:S02]  /*25b0*/  @!P2 DFMA R24, R24, 2, -R20 ;  /* 0x400000001818a82b */ /* 0x000fe40000000814 */
[----:B------:R-:W-:-:S08]  /*25c0*/  DFMA R22, R18, R22, R18 ;  /* 0x000000161216722b */ /* 0x000fd00000000012 */
[----:B------:R-:W-:-:S08]  /*25d0*/  DMUL R20, R22, R24 ;  /* 0x0000001816147228 */ /* 0x000fd00000000000 */
[----:B------:R-:W-:-:S08]  /*25e0*/  DFMA R18, R20, -R26, R24 ;  /* 0x8000001a1412722b */ /* 0x000fd00000000018 */
[----:B------:R-:W-:Y:S01]  /*25f0*/  DFMA R18, R22, R18, R20 ;  /* 0x000000121612722b */ /* 0x000fe20000000014 */
[----:B------:R-:W-:Y:S01]  /*2600*/  IMAD.MOV.U32 R22, RZ, RZ, R35 ;  /* 0x000000ffff167224 */ /* 0x000fe200078e0023 */
[----:B------:R-:W-:-:S05]  /*2610*/  @!P2 LOP3.LUT R22, R25, 0x7ff00000, RZ, 0xc0, !PT ;  /* 0x7ff000001916a812 */ /* 0x000fca00078ec0ff */
[----:B------:R-:W-:-:S05]  /*2620*/  VIADD R20, R22, 0xffffffff ;  /* 0xffffffff16147836 */ /* 0x000fca0000000000 */
[----:B------:R-:W-:Y:S01]  /*2630*/  ISETP.GT.U32.AND P0, PT, R20, 0x7feffffe, PT ;  /* 0x7feffffe1400780c */ /* 0x000fe20003f04070 */
[----:B------:R-:W-:-:S05]  /*2640*/  VIADD R20, R48, 0xffffffff ;  /* 0xffffffff30147836 */ /* 0x000fca0000000000 */
[----:B------:R-:W-:-:S13]  /*2650*/  ISETP.GT.U32.OR P0, PT, R20, 0x7feffffe, P0 ;  /* 0x7feffffe1400780c */ /* 0x000fda0000704470 */
[----:B------:R-:W-:Y:S05]  /*2660*/  @P0 BRA `(.L_x_36) ;  /* 0x00000000006c0947 */ /* 0x000fea0003800000 */
[----:B------:R-:W-:-:S04]  /*2670*/  LOP3.LUT R20, R3, 0x7ff00000, RZ, 0xc0, !PT ;  /* 0x7ff0000003147812 */ /* 0x000fc800078ec0ff */
[CC--:B------:R-:W-:Y:S02]  /*2680*/  VIADDMNMX R4, R35.reuse, -R20.reuse, 0xb9600000, !PT ;  /* 0xb960000023047446 */ /* 0x0c0fe40007800914 */
[----:B------:R-:W-:Y:S02]  /*2690*/  ISETP.GE.U32.AND P0, PT, R35, R20, PT ;  /* 0x000000142300720c */ /* 0x000fe40003f06070 */
[----:B------:R-:W-:Y:S02]  /*26a0*/  VIMNMX R4, PT, PT, R4, 0x46a00000, PT ;  /* 0x46a0000004047848 */ /* 0x000fe40003fe0100 */
[----:B------:R-:W-:-:S05]  /*26b0*/  SEL R47, R47, 0x63400000, !P0 ;  /* 0x634000002f2f7807 */ /* 0x000fca0004000000 */
[----:B------:R-:W-:Y:S02]  /*26c0*/  IMAD.IADD R22, R4, 0x1, -R47 ;  /* 0x0000000104167824 */ /* 0x000fe400078e0a2f */
[----:B------:R-:W-:Y:S02]  /*26d0*/  IMAD.MOV.U32 R4, RZ, RZ, RZ ;  /* 0x000000ffff047224 */ /* 0x000fe400078e00ff */
[----:B------:R-:W-:-:S06]  /*26e0*/  VIADD R5, R22, 0x7fe00000 ;  /* 0x7fe0000016057836 */ /* 0x000fcc0000000000 */
[----:B------:R-:W-:-:S10]  /*26f0*/  DMUL R20, R18, R4 ;  /* 0x0000000412147228 */ /* 0x000fd40000000000 */
[----:B------:R-:W-:-:S13]  /*2700*/  FSETP.GTU.AND P0, PT, |R21|, 1.469367938527859385e-39, PT ;  /* 0x001000001500780b */ /* 0x000fda0003f0c200 */
[----:B------:R-:W-:Y:S05]  /*2710*/  @P0 BRA `(.L_x_37) ;  /* 0x0000000000940947 */ /* 0x000fea0003800000 */
[----:B------:R-:W-:Y:S01]  /*2720*/  DFMA R24, R18, -R26, R24 ;  /* 0x8000001a1218722b */ /* 0x000fe20000000018 */
[----:B------:R-:W-:-:S09]  /*2730*/  IMAD.MOV.U32 R4, RZ, RZ, RZ ;  /* 0x000000ffff047224 */ /* 0x000fd200078e00ff */
[C---:B------:R-:W-:Y:S02]  /*2740*/  FSETP.NEU.AND P0, PT, R25.reuse, RZ, PT ;  /* 0x000000ff1900720b */ /* 0x040fe40003f0d000 */
[----:B------:R-:W-:-:S04]  /*2750*/  LOP3.LUT R23, R25, 0x80000000, R3, 0x48, !PT ;  /* 0x8000000019177812 */ /* 0x000fc800078e4803 */
[----:B------:R-:W-:-:S07]  /*2760*/  LOP3.LUT R5, R23, R5, RZ, 0xfc, !PT ;  /* 0x0000000517057212 */ /* 0x000fce00078efcff */
[----:B------:R-:W-:Y:S05]  /*2770*/  @!P0 BRA `(.L_x_37) ;  /* 0x00000000007c8947 */ /* 0x000fea0003800000 */
[----:B------:R-:W-:Y:S01]  /*2780*/  IMAD.MOV R3, RZ, RZ, -R22 ;  /* 0x000000ffff037224 */ /* 0x000fe200078e0a16 */
[----:B------:R-:W-:Y:S01]  /*2790*/  MOV R2, RZ ;  /* 0x000000ff00027202 */ /* 0x000fe20000000f00 */
[----:B------:R-:W-:-:S05]  /*27a0*/  DMUL.RP R4, R18, R4 ;  /* 0x0000000412047228 */ /* 0x000fca0000008000 */
[----:B------:R-:W-:-:S05]  /*27b0*/  DFMA R2, R20, -R2, R18 ;  /* 0x800000021402722b */ /* 0x000fca0000000012 */
[----:B------:R-:W-:Y:S02]  /*27c0*/  LOP3.LUT R23, R5, R23, RZ, 0x3c, !PT ;  /* 0x0000001705177212 */ /* 0x000fe400078e3cff */
[----:B------:R-:W-:-:S04]  /*27d0*/  IADD3 R2, PT, PT, -R22, -0x43300000, RZ ;  /* 0xbcd0000016027810 */ /* 0x000fc80007ffe1ff */
[----:B------:R-:W-:-:S04]  /*27e0*/  FSETP.NEU.AND P0, PT, |R3|, R2, PT ;  /* 0x000000020300720b */ /* 0x000fc80003f0d200 */
[----:B------:R-:W-:Y:S02]  /*27f0*/  FSEL R20, R4, R20, !P0 ;  /* 0x0000001404147208 */ /* 0x000fe40004000000 */
[----:B------:R-:W-:Y:S01]  /*2800*/  FSEL R21, R23, R21, !P0 ;  /* 0x0000001517157208 */ /* 0x000fe20004000000 */
[----:B------:R-:W-:Y:S06]  /*2810*/  BRA `(.L_x_37) ;  /* 0x0000000000547947 */ /* 0x000fec0003800000 */
.L_x_36:
[----:B------:R-:W-:-:S14]  /*2820*/  DSETP.NAN.AND P0, PT, R4, R4, PT ;  /* 0x000000040400722a */ /* 0x000fdc0003f08000 */
[----:B------:R-:W-:Y:S05]  /*2830*/  @P0 BRA `(.L_x_38) ;  /* 0x0000000000440947 */ /* 0x000fea0003800000 */
[----:B------:R-:W-:-:S14]  /*2840*/  DSETP.NAN.AND P0, PT, R2, R2, PT ;  /* 0x000000020200722a */ /* 0x000fdc0003f08000 */
[----:B------:R-:W-:Y:S05]  /*2850*/  @P0 BRA `(.L_x_39) ;  /* 0x0000000000300947 */ /* 0x000fea0003800000 */
[----:B------:R-:W-:Y:S01]  /*2860*/  ISETP.NE.AND P0, PT, R22, R48, PT ;  /* 0x000000301600720c */ /* 0x000fe20003f05270 */
[----:B------:R-:W-:Y:S02]  /*2870*/  IMAD.MOV.U32 R20, RZ, RZ, 0x0 ;  /* 0x00000000ff147424 */ /* 0x000fe400078e00ff */
[----:B------:R-:W-:-:S10]  /*2880*/  IMAD.MOV.U32 R21, RZ, RZ, -0x80000 ;  /* 0xfff80000ff157424 */ /* 0x000fd400078e00ff */
[----:B------:R-:W-:Y:S05]  /*2890*/  @!P0 BRA `(.L_x_37) ;  /* 0x0000000000348947 */ /* 0x000fea0003800000 */
[----:B------:R-:W-:Y:S02]  /*28a0*/  ISETP.NE.AND P0, PT, R22, 0x7ff00000, PT ;  /* 0x7ff000001600780c */ /* 0x000fe40003f05270 */
[----:B------:R-:W-:Y:S02]  /*28b0*/  LOP3.LUT R21, R5, 0x80000000, R3, 0x48, !PT ;  /* 0x8000000005157812 */ /* 0x000fe400078e4803 */
[----:B------:R-:W-:-:S13]  /*28c0*/  ISETP.EQ.OR P0, PT, R48, RZ, !P0 ;  /* 0x000000ff3000720c */ /* 0x000fda0004702670 */
[----:B------:R-:W-:Y:S01]  /*28d0*/  @P0 LOP3.LUT R2, R21, 0x7ff00000, RZ, 0xfc, !PT ;  /* 0x7ff0000015020812 */ /* 0x000fe200078efcff */
[----:B------:R-:W-:Y:S02]  /*28e0*/  @!P0 IMAD.MOV.U32 R20, RZ, RZ, RZ ;  /* 0x000000ffff148224 */ /* 0x000fe400078e00ff */
[----:B------:R-:W-:Y:S02]  /*28f0*/  @P0 IMAD.MOV.U32 R20, RZ, RZ, RZ ;  /* 0x000000ffff140224 */ /* 0x000fe400078e00ff */
[----:B------:R-:W-:Y:S01]  /*2900*/  @P0 IMAD.MOV.U32 R21, RZ, RZ, R2 ;  /* 0x000000ffff150224 */ /* 0x000fe200078e0002 */
[----:B------:R-:W-:Y:S06]  /*2910*/  BRA `(.L_x_37) ;  /* 0x0000000000147947 */ /* 0x000fec0003800000 */
.L_x_39:
[----:B------:R-:W-:Y:S01]  /*2920*/  LOP3.LUT R21, R3, 0x80000, RZ, 0xfc, !PT ;  /* 0x0008000003157812 */ /* 0x000fe200078efcff */
[----:B------:R-:W-:Y:S01]  /*2930*/  IMAD.MOV.U32 R20, RZ, RZ, R2 ;  /* 0x000000ffff147224 */ /* 0x000fe200078e0002 */
[----:B------:R-:W-:Y:S06]  /*2940*/  BRA `(.L_x_37) ;  /* 0x0000000000087947 */ /* 0x000fec0003800000 */
.L_x_38:
[----:B------:R-:W-:Y:S01]  /*2950*/  LOP3.LUT R21, R5, 0x80000, RZ, 0xfc, !PT ;  /* 0x0008000005157812 */ /* 0x000fe200078efcff */
[----:B------:R-:W-:-:S07]  /*2960*/  IMAD.MOV.U32 R20, RZ, RZ, R4 ;  /* 0x000000ffff147224 */ /* 0x000fce00078e0004 */
.L_x_37:
[----:B------:R-:W-:Y:S05]  /*2970*/  BSYNC.RECONVERGENT B5 ;  /* 0x0000000000057941 */ /* 0x000fea0003800200 */
.L_x_35:
[----:B------:R-:W-:Y:S02]  /*2980*/  IMAD.MOV.U32 R35, RZ, RZ, 0x0 ;  /* 0x00000000ff237424 */ /* 0x000fe400078e00ff */
[----:B------:R-:W-:Y:S02]  /*2990*/  IMAD.MOV.U32 R2, RZ, RZ, R20 ;  /* 0x000000ffff027224 */ /* 0x000fe400078e0014 */
[----:B------:R-:W-:Y:S01]  /*29a0*/  IMAD.MOV.U32 R3, RZ, RZ, R21 ;  /* 0x000000ffff037224 */ /* 0x000fe200078e0015 */
[----:B------:R-:W-:Y:S06]  /*29b0*/  RET.REL.NODEC R34 `(_Z22walk_on_spheres_kernelPKdS0_PKjPdiidy) ;  /* 0xffffffd422907950 */ /* 0x000fec0003c3ffff */
        .weak           $__internal_1_$__cuda_sm20_dsqrt_rn_f64_mediumpath_v1
        .type           $__internal_1_$__cuda_sm20_dsqrt_rn_f64_mediumpath_v1,@function
        .size           $__internal_1_$__cuda_sm20_dsqrt_rn_f64_mediumpath_v1,($_Z22walk_on_spheres_kernelPKdS0_PKjPdiidy$__internal_trig_reduction_slowpathd - $__internal_1_$__cuda_sm20_dsqrt_rn_f64_mediumpath_v1)
$__internal_1_$__cuda_sm20_dsqrt_rn_f64_mediumpath_v1:
[----:B------:R-:W-:Y:S01]  /*29c0*/  ISETP.GE.U32.AND P0, PT, R22, -0x3400000, PT ;  /* 0xfcc000001600780c */ /* 0x000fe20003f06070 */
[----:B------:R-:W-:-:S12]  /*29d0*/  BSSY.RECONVERGENT B5, `(.L_x_40) ;  /* 0x0000023000057945 */ /* 0x000fd80003800200 */
[----:B------:R-:W-:Y:S05]  /*29e0*/  @!P0 BRA `(.L_x_41) ;  /* 0x0000000000208947 */ /* 0x000fea0003800000 */
[----:B------:R-:W-:-:S10]  /*29f0*/  DFMA.RM R4, R2, R18, R4 ;  /* 0x000000120204722b */ /* 0x000fd40000004004 */
[----:B------:R-:W-:-:S04]  /*2a00*/  IADD3 R2, P0, PT, R4, 0x1, RZ ;  /* 0x0000000104027810 */ /* 0x000fc80007f1e0ff */
[----:B------:R-:W-:-:S06]  /*2a10*/  IADD3.X R3, PT, PT, RZ, R5, RZ, P0, !PT ;  /* 0x00000005ff037210 */ /* 0x000fcc00007fe4ff */
[----:B------:R-:W-:-:S08]  /*2a20*/  DFMA.RP R16, -R4, R2, R16 ;  /* 0x000000020410722b */ /* 0x000fd00000008110 */
[----:B------:R-:W-:-:S06]  /*2a30*/  DSETP.GT.AND P0, PT, R16, RZ, PT ;  /* 0x000000ff1000722a */ /* 0x000fcc0003f04000 */
[----:B------:R-:W-:Y:S02]  /*2a40*/  FSEL R2, R2, R4, P0 ;  /* 0x0000000402027208 */ /* 0x000fe40000000000 */
[----:B------:R-:W-:Y:S01]  /*2a50*/  FSEL R3, R3, R5, P0 ;  /* 0x0000000503037208 */ /* 0x000fe20000000000 */
[----:B------:R-:W-:Y:S06]  /*2a60*/  BRA `(.L_x_42) ;  /* 0x0000000000647947 */ /* 0x000fec0003800000 */
.L_x_41:
[----:B------:R-:W-:-:S14]  /*2a70*/  DSETP.NE.AND P0, PT, R16, RZ, PT ;  /* 0x000000ff1000722a */ /* 0x000fdc0003f05000 */
[----:B------:R-:W-:Y:S05]  /*2a80*/  @!P0 BRA `(.L_x_43) ;  /* 0x0000000000588947 */ /* 0x000fea0003800000 */
[----:B------:R-:W-:-:S13]  /*2a90*/  ISETP.GE.AND P0, PT, R17, RZ, PT ;  /* 0x000000ff1100720c */ /* 0x000fda0003f06270 */
[----:B------:R-:W-:Y:S02]  /*2aa0*/  @!P0 IMAD.MOV.U32 R2, RZ, RZ, 0x0 ;  /* 0x00000000ff028424 */ /* 0x000fe400078e00ff */
[----:B------:R-:W-:Y:S01]  /*2ab0*/  @!P0 IMAD.MOV.U32 R3, RZ, RZ, -0x80000 ;  /* 0xfff80000ff038424 */ /* 0x000fe200078e00ff */
[----:B------:R-:W-:Y:S06]  /*2ac0*/  @!P0 BRA `(.L_x_42) ;  /* 0x00000000004c8947 */ /* 0x000fec0003800000 */
[----:B------:R-:W-:-:S13]  /*2ad0*/  ISETP.GT.AND P0, PT, R17, 0x7fefffff, PT ;  /* 0x7fefffff1100780c */ /* 0x000fda0003f04270 */
[----:B------:R-:W-:Y:S05]  /*2ae0*/  @P0 BRA `(.L_x_43) ;  /* 0x0000000000400947 */ /* 0x000fea0003800000 */
[----:B------:R-:W-:Y:S01]  /*2af0*/  DMUL R18, R16, 8.11296384146066816958e+31 ;  /* 0x4690000010127828 */ /* 0x000fe20000000000 */
[----:B------:R-:W-:Y:S02]  /*2b00*/  IMAD.MOV.U32 R2, RZ, RZ, 0x0 ;  /* 0x00000000ff027424 */ /* 0x000fe400078e00ff */
[----:B------:R-:W-:Y:S02]  /*2b10*/  IMAD.MOV.U32 R16, RZ, RZ, RZ ;  /* 0x000000ffff107224 */ /* 0x000fe400078e00ff */
[----:B------:R-:W-:Y:S01]  /*2b20*/  IMAD.MOV.U32 R3, RZ, RZ, 0x3fd80000 ;  /* 0x3fd80000ff037424 */ /* 0x000fe200078e00ff */
[----:B------:R-:W0:Y:S03]  /*2b30*/  MUFU.RSQ64H R17, R19 ;  /* 0x0000001300117308 */ /* 0x000e260000001c00 */
[----:B0-----:R-:W-:-:S08]  /*2b40*/  DMUL R4, R16, R16 ;  /* 0x0000001010047228 */ /* 0x001fd00000000000 */
[----:B------:R-:W-:-:S08]  /*2b50*/  DFMA R4, R18, -R4, 1 ;  /* 0x3ff000001204742b */ /* 0x000fd00000000804 */
[----:B------:R-:W-:Y:S02]  /*2b60*/  DFMA R2, R4, R2, 0.5 ;  /* 0x3fe000000402742b */ /* 0x000fe40000000002 */
[----:B------:R-:W-:-:S08]  /*2b70*/  DMUL R4, R16, R4 ;  /* 0x0000000410047228 */ /* 0x000fd00000000000 */
[----:B------:R-:W-:-:S08]  /*2b80*/  DFMA R4, R2, R4, R16 ;  /* 0x000000040204722b */ /* 0x000fd00000000010 */
[----:B------:R-:W-:Y:S02]  /*2b90*/  DMUL R2, R18, R4 ;  /* 0x0000000412027228 */ /* 0x000fe40000000000 */
[----:B------:R-:W-:-:S06]  /*2ba0*/  VIADD R5, R5, 0xfff00000 ;  /* 0xfff0000005057836 */ /* 0x000fcc0000000000 */
[----:B------:R-:W-:-:S08]  /*2bb0*/  DFMA R16, R2, -R2, R18 ;  /* 0x800000020210722b */ /* 0x000fd00000000012 */
[----:B------:R-:W-:-:S10]  /*2bc0*/  DFMA R2, R4, R16, R2 ;  /* 0x000000100402722b */ /* 0x000fd40000000002 */
[----:B------:R-:W-:Y:S01]  /*2bd0*/  VIADD R3, R3, 0xfcb00000 ;  /* 0xfcb0000003037836 */ /* 0x000fe20000000000 */
[----:B------:R-:W-:Y:S06]  /*2be0*/  BRA `(.L_x_42) ;  /* 0x0000000000047947 */ /* 0x000fec0003800000 */
.L_x_43:
[----:B------:R-:W-:-:S11]  /*2bf0*/  DADD R2, R16, R16 ;  /* 0x0000000010027229 */ /* 0x000fd60000000010 */
.L_x_42:
[----:B------:R-:W-:Y:S05]  /*2c00*/  BSYNC.RECONVERGENT B5 ;  /* 0x0000000000057941 */ /* 0x000fea0003800200 */
.L_x_40:
[----:B------:R-:W-:Y:S02]  /*2c10*/  IMAD.MOV.U32 R21, RZ, RZ, 0x0 ;  /* 0x00000000ff157424 */ /* 0x000fe400078e00ff */
[----:B------:R-:W-:Y:S02]  /*2c20*/  IMAD.MOV.U32 R34, RZ, RZ, R2 ;  /* 0x000000ffff227224 */ /* 0x000fe400078e0002 */
[----:B------:R-:W-:Y:S01]  /*2c30*/  IMAD.MOV.U32 R35, RZ, RZ, R3 ;  /* 0x000000ffff237224 */ /* 0x000fe200078e0003 */
[----:B------:R-:W-:Y:S06]  /*2c40*/  RET.REL.NODEC R20 `(_Z22walk_on_spheres_kernelPKdS0_PKjPdiidy) ;  /* 0xffffffd014ec7950 */ /* 0x000fec0003c3ffff */
        .type           $_Z22walk_on_spheres_kernelPKdS0_PKjPdiidy$__internal_trig_reduction_slowpathd,@function
        .size           $_Z22walk_on_spheres_kernelPKdS0_PKjPdiidy$__internal_trig_reduction_slowpathd,(.L_x_54 - $_Z22walk_on_spheres_kernelPKdS0_PKjPdiidy$__internal_trig_reduction_slowpathd)
$_Z22walk_on_spheres_kernelPKdS0_PKjPdiidy$__internal_trig_reduction_slowpathd:
[----:B------:R-:W-:Y:S02]  /*2c50*/  SHF.R.U32.HI R24, RZ, 0x14, R18 ;  /* 0x00000014ff187819 */ /* 0x000fe40000011612 */
[----:B------:R-:W-:Y:S02]  /*2c60*/  MOV R4, RZ ;  /* 0x000000ff00047202 */ /* 0x000fe40000000f00 */
[----:B------:R-:W-:-:S04]  /*2c70*/  LOP3.LUT R2, R24, 0x7ff, RZ, 0xc0, !PT ;  /* 0x000007ff18027812 */ /* 0x000fc800078ec0ff */
[----:B------:R-:W-:-:S13]  /*2c80*/  ISETP.NE.AND P0, PT, R2, 0x7ff, PT ;  /* 0x000007ff0200780c */ /* 0x000fda0003f05270 */
[----:B------:R-:W-:Y:S05]  /*2c90*/  @!P0 BRA `(.L_x_44) ;  /* 0x0000000800508947 */ /* 0x000fea0003800000 */
[----:B------:R-:W-:Y:S01]  /*2ca0*/  VIADD R2, R2, 0xfffffc00 ;  /* 0xfffffc0002027836 */ /* 0x000fe20000000000 */
[----:B------:R-:W-:Y:S04]  /*2cb0*/  BSSY.RECONVERGENT B5, `(.L_x_45) ;  /* 0x000002e000057945 */ /* 0x000fe80003800200 */
[----:B------:R-:W-:Y:S02]  /*2cc0*/  SHF.R.U32.HI R21, RZ, 0x6, R2 ;  /* 0x00000006ff157819 */ /* 0x000fe40000011602 */
[----:B------:R-:W-:Y:S02]  /*2cd0*/  ISETP.GE.U32.AND P0, PT, R2, 0x80, PT ;  /* 0x000000800200780c */ /* 0x000fe40003f06070 */
[----:B------:R-:W-:Y:S02]  /*2ce0*/  CS2R R2, SRZ ;  /* 0x0000000000027805 */ /* 0x000fe4000001ff00 */
[----:B------:R-:W-:-:S02]  /*2cf0*/  IADD3 R22, PT, PT, -R21, 0x13, RZ ;  /* 0x0000001315167810 */ /* 0x000fc40007ffe1ff */
[----:B------:R-:W-:Y:S02]  /*2d00*/  IADD3 R19, PT, PT, -R21, 0xf, RZ ;  /* 0x0000000f15137810 */ /* 0x000fe40007ffe1ff */
[----:B------:R-:W-:-:S04]  /*2d10*/  SEL R22, R22, 0x12, P0 ;  /* 0x0000001216167807 */ /* 0x000fc80000000000 */
[----:B------:R-:W-:-:S13]  /*2d20*/  ISETP.GE.AND P0, PT, R19, R22, PT ;  /* 0x000000161300720c */ /* 0x000fda0003f06270 */
[----:B------:R-:W-:Y:S05]  /*2d30*/  @P0 BRA `(.L_x_46) ;  /* 0x0000000000940947 */ /* 0x000fea0003800000 */
[----:B------:R-:W0:Y:S01]  /*2d40*/  LDC.64 R4, c[0x0][0x358] ;  /* 0x0000d600ff047b82 */ /* 0x000e220000000a00 */
[C---:B------:R-:W-:Y:S01]  /*2d50*/  SHF.L.U64.HI R27, R23.reuse, 0xb, R18 ;  /* 0x0000000b171b7819 */ /* 0x040fe20000010212 */
[----:B------:R-:W-:Y:S01]  /*2d60*/  BSSY.RECONVERGENT B6, `(.L_x_47) ;  /* 0x0000021000067945 */ /* 0x000fe20003800200 */
[----:B------:R-:W-:Y:S01]  /*2d70*/  IMAD.SHL.U32 R23, R23, 0x800, RZ ;  /* 0x0000080017177824 */ /* 0x000fe200078e00ff */
[----:B------:R-:W-:Y:S01]  /*2d80*/  IADD3 R21, PT, PT, RZ, -R21, -R22 ;  /* 0x80000015ff157210 */ /* 0x000fe20007ffe816 */
[----:B------:R-:W-:Y:S01]  /*2d90*/  IMAD.MOV.U32 R25, RZ, RZ, RZ ;  /* 0x000000ffff197224 */ /* 0x000fe200078e00ff */
[----:B------:R-:W-:Y:S02]  /*2da0*/  LOP3.LUT R27, R27, 0x80000000, RZ, 0xfc, !PT ;  /* 0x800000001b1b7812 */ /* 0x000fe400078efcff */
[----:B------:R-:W-:-:S07]  /*2db0*/  CS2R R2, SRZ ;  /* 0x0000000000027805 */ /* 0x000fce000001ff00 */
.L_x_48:
[----:B------:R-:W1:Y:S01]  /*2dc0*/  LDC.64 R16, c[0x4][0x40] ;  /* 0x01001000ff107b82 */ /* 0x000e620000000a00 */
[----:B0-----:R-:W-:Y:S02]  /*2dd0*/  R2UR UR4, R4 ;  /* 0x00000000040472ca */ /* 0x001fe400000e0000 */
[----:B------:R-:W-:Y:S01]  /*2de0*/  R2UR UR5, R5 ;  /* 0x00000000050572ca */ /* 0x000fe200000e0000 */
[----:B-1----:R-:W-:-:S12]  /*2df0*/  IMAD.WIDE R16, R19, 0x8, R16 ;  /* 0x0000000813107825 */ /* 0x002fd800078e0210 */
[----:B------:R-:W2:Y:S01]  /*2e00*/  LDG.E.64.CONSTANT R16, desc[UR4][R16.64] ;  /* 0x0000000410107981 */ /* 0x000ea2000c1e9b00 */
[----:B------:R-:W-:Y:S02]  /*2e10*/  VIADD R21, R21, 0x1 ;  /* 0x0000000115157836 */ /* 0x000fe40000000000 */
[----:B------:R-:W-:Y:S02]  /*2e20*/  VIADD R19, R19, 0x1 ;  /* 0x0000000113137836 */ /* 0x000fe40000000000 */
[----:B--2---:R-:W-:-:S04]  /*2e30*/  IMAD.WIDE.U32 R2, P3, R16, R23, R2 ;  /* 0x0000001710027225 */ /* 0x004fc80007860002 */
[----:B------:R-:W-:Y:S02]  /*2e40*/  IMAD R49, R16, R27, RZ ;  /* 0x0000001b10317224 */ /* 0x000fe400078e02ff */
[----:B------:R-:W-:-:S03]  /*2e50*/  IMAD R26, R17, R23, RZ ;  /* 0x00000017111a7224 */ /* 0x000fc600078e02ff */
[----:B------:R-:W-:Y:S01]  /*2e60*/  IADD3 R3, P0, PT, R49, R3, RZ ;  /* 0x0000000331037210 */ /* 0x000fe20007f1e0ff */
[C---:B------:R-:W-:Y:S02]  /*2e70*/  IMAD R49, R25.reuse, 0x8, R1 ;  /* 0x0000000819317824 */ /* 0x040fe400078e0201 */
[----:B------:R-:W-:Y:S01]  /*2e80*/  VIADD R25, R25, 0x1 ;  /* 0x0000000119197836 */ /* 0x000fe20000000000 */
[----:B------:R-:W-:Y:S01]  /*2e90*/  IADD3 R3, P1, PT, R26, R3, RZ ;  /* 0x000000031a037210 */ /* 0x000fe20007f3e0ff */
[----:B------:R-:W-:-:S04]  /*2ea0*/  IMAD.HI.U32 R26, R16, R27, RZ ;  /* 0x0000001b101a7227 */ /* 0x000fc800078e00ff */
[----:B------:R-:W-:Y:S01]  /*2eb0*/  IMAD.X R16, RZ, RZ, R26, P3 ;  /* 0x000000ffff107224 */ /* 0x000fe200018e061a */
[----:B------:R0:W-:Y:S01]  /*2ec0*/  STL.64 [R49], R2 ;  /* 0x0000000231007387 */ /* 0x0001e20000100a00 */
[----:B------:R-:W-:-:S05]  /*2ed0*/  IMAD.HI.U32 R26, R17, R23, RZ ;  /* 0x00000017111a7227 */ /* 0x000fca00078e00ff */
[----:B------:R-:W-:Y:S01]  /*2ee0*/  IADD3.X R16, P0, PT, R26, R16, RZ, P0, !PT ;  /* 0x000000101a107210 */ /* 0x000fe2000071e4ff */
[----:B------:R-:W-:-:S04]  /*2ef0*/  IMAD.HI.U32 R26, R17, R27, RZ ;  /* 0x0000001b111a7227 */ /* 0x000fc800078e00ff */
[----:B0-----:R-:W-:-:S05]  /*2f00*/  IMAD R3, R17, R27, RZ ;  /* 0x0000001b11037224 */ /* 0x001fca00078e02ff */
[----:B------:R-:W-:Y:S01]  /*2f10*/  IADD3.X R17, P1, PT, R3, R16, RZ, P1, !PT ;  /* 0x0000001003117210 */ /* 0x000fe20000f3e4ff */
[----:B------:R-:W-:Y:S01]  /*2f20*/  IMAD.X R16, RZ, RZ, R26, P0 ;  /* 0x000000ffff107224 */ /* 0x000fe200000e061a */
[----:B------:R-:W-:Y:S02]  /*2f30*/  ISETP.NE.AND P0, PT, R21, -0xf, PT ;  /* 0xfffffff11500780c */ /* 0x000fe40003f05270 */
[----:B------:R-:W-:Y:S01]  /*2f40*/  MOV R2, R17 ;  /* 0x0000001100027202 */ /* 0x000fe20000000f00 */
[----:B------:R-:W-:-:S10]  /*2f50*/  IMAD.X R3, RZ, RZ, R16, P1 ;  /* 0x000000ffff037224 */ /* 0x000fd400008e0610 */
[----:B------:R-:W-:Y:S05]  /*2f60*/  @P0 BRA `(.L_x_48) ;  /* 0xfffffffc00940947 */ /* 0x000fea000383ffff */
[----:B------:R-:W-:Y:S05]  /*2f70*/  BSYNC.RECONVERGENT B6 ;  /* 0x0000000000067941 */ /* 0x000fea0003800200 */
.L_x_47:
[----:B------:R-:W-:-:S07]  /*2f80*/  IMAD.MOV.U32 R19, RZ, RZ, R22 ;  /* 0x000000ffff137224 */ /* 0x000fce00078e0016 */
.L_x_46:
[----:B------:R-:W-:Y:S05]  /*2f90*/  BSYNC.RECONVERGENT B5 ;  /* 0x0000000000057941 */ /* 0x000fea0003800200 */
.L_x_45:
[C---:B------:R-:W-:Y:S02]  /*2fa0*/  LOP3.LUT R4, R24.reuse, 0x7ff, RZ, 0xc0, !PT ;  /* 0x000007ff18047812 */ /* 0x040fe400078ec0ff */
[----:B------:R-:W-:-:S03]  /*2fb0*/  LOP3.LUT P0, R23, R24, 0x3f, RZ, 0xc0, !PT ;  /* 0x0000003f18177812 */ /* 0x000fc6000780c0ff */
[----:B------:R-:W-:-:S05]  /*2fc0*/  VIADD R4, R4, 0xfffffc00 ;  /* 0xfffffc0004047836 */ /* 0x000fca0000000000 */
[----:B------:R-:W-:-:S05]  /*2fd0*/  SHF.R.U32.HI R4, RZ, 0x6, R4 ;  /* 0x00000006ff047819 */ /* 0x000fca0000011604 */
[----:B------:R-:W-:-:S04]  /*2fe0*/  IMAD.IADD R4, R4, 0x1, R19 ;  /* 0x0000000104047824 */ /* 0x000fc800078e0213 */
[----:B------:R-:W-:-:S05]  /*2ff0*/  IMAD.U32 R25, R4, 0x8, R1 ;  /* 0x0000000804197824 */ /* 0x000fca00078e0001 */
[----:B------:R0:W-:Y:S04]  /*3000*/  STL.64 [R25+-0x78], R2 ;  /* 0xffff880219007387 */ /* 0x0001e80000100a00 */
[----:B------:R-:W2:Y:S04]  /*3010*/  @P0 LDL.64 R16, [R1+0x8] ;  /* 0x0000080001100983 */ /* 0x000ea80000100a00 */
[----:B------:R-:W3:Y:S04]  /*3020*/  LDL.64 R4, [R1+0x18] ;  /* 0x0000180001047983 */ /* 0x000ee80000100a00 */
[----:B0-----:R-:W4:Y:S01]  /*3030*/  LDL.64 R2, [R1+0x10] ;  /* 0x0000100001027983 */ /* 0x001f220000100a00 */
[----:B------:R-:W-:Y:S01]  /*3040*/  BSSY.RECONVERGENT B5, `(.L_x_49) ;  /* 0x0000035000057945 */ /* 0x000fe20003800200 */
[----:B--2---:R-:W-:-:S02]  /*3050*/  @P0 SHF.R.U64 R19, R16, 0x1, R17 ;  /* 0x0000000110130819 */ /* 0x004fc40000001211 */
[----:B------:R-:W-:Y:S02]  /*3060*/  @P0 SHF.R.U32.HI R21, RZ, 0x1, R17 ;  /* 0x00000001ff150819 */ /* 0x000fe40000011611 */
[----:B------:R-:W-:Y:S02]  /*3070*/  @P0 LOP3.LUT R16, R23, 0x3f, RZ, 0x3c, !PT ;  /* 0x0000003f17100812 */ /* 0x000fe400078e3cff */
[CC--:B----4-:R-:W-:Y:S02]  /*3080*/  @P0 SHF.L.U32 R22, R2.reuse, R23.reuse, RZ ;  /* 0x0000001702160219 */ /* 0x0d0fe400000006ff */
[----:B------:R-:W-:Y:S02]  /*3090*/  @P0 SHF.R.U64 R17, R19, R16, R21 ;  /* 0x0000001013110219 */ /* 0x000fe40000001215 */
[C-C-:B------:R-:W-:Y:S02]  /*30a0*/  @P0 SHF.R.U64 R19, R2.reuse, 0x1, R3.reuse ;  /* 0x0000000102130819 */ /* 0x140fe40000001203 */
[----:B------:R-:W-:-:S02]  /*30b0*/  @P0 SHF.L.U64.HI R24, R2, R23, R3 ;  /* 0x0000001702180219 */ /* 0x000fc40000010203 */
[----:B------:R-:W-:Y:S02]  /*30c0*/  @P0 LOP3.LUT R2, R22, R17, RZ, 0xfc, !PT ;  /* 0x0000001116020212 */ /* 0x000fe400078efcff */
[----:B------:R-:W-:Y:S02]  /*30d0*/  @P0 SHF.R.U32.HI R25, RZ, 0x1, R3 ;  /* 0x00000001ff190819 */ /* 0x000fe40000011603 */
[-C--:B------:R-:W-:Y:S02]  /*30e0*/  @P0 SHF.R.U32.HI R17, RZ, R16.reuse, R21 ;  /* 0x00000010ff110219 */ /* 0x080fe40000011615 */
[----:B------:R-:W-:Y:S02]  /*30f0*/  @P0 SHF.R.U64 R19, R19, R16, R25 ;  /* 0x0000001013130219 */ /* 0x000fe40000001219 */
[----:B---3--:R-:W-:Y:S02]  /*3100*/  @P0 SHF.L.U32 R22, R4, R23, RZ ;  /* 0x0000001704160219 */ /* 0x008fe400000006ff */
[----:B------:R-:W-:-:S02]  /*3110*/  @P0 LOP3.LUT R3, R24, R17, RZ, 0xfc, !PT ;  /* 0x0000001118030212 */ /* 0x000fc400078efcff */
[----:B------:R-:W-:Y:S02]  /*3120*/  @P0 SHF.L.U64.HI R24, R4, R23, R5 ;  /* 0x0000001704180219 */ /* 0x000fe40000010205 */
[----:B------:R-:W-:Y:S01]  /*3130*/  @P0 SHF.R.U32.HI R25, RZ, R16, R25 ;  /* 0x00000010ff190219 */ /* 0x000fe20000011619 */
[----:B------:R-:W-:Y:S01]  /*3140*/  IMAD.SHL.U32 R16, R2, 0x4, RZ ;  /* 0x0000000402107824 */ /* 0x000fe200078e00ff */
[----:B------:R-:W-:Y:S02]  /*3150*/  @P0 LOP3.LUT R4, R22, R19, RZ, 0xfc, !PT ;  /* 0x0000001316040212 */ /* 0x000fe400078efcff */
[----:B------:R-:W-:Y:S02]  /*3160*/  SHF.L.U64.HI R2, R2, 0x2, R3 ;  /* 0x0000000202027819 */ /* 0x000fe40000010203 */
[----:B------:R-:W-:Y:S02]  /*3170*/  SHF.L.W.U32.HI R22, R3, 0x2, R4 ;  /* 0x0000000203167819 */ /* 0x000fe40000010e04 */
[----:B------:R-:W-:-:S02]  /*3180*/  @P0 LOP3.LUT R5, R24, R25, RZ, 0xfc, !PT ;  /* 0x0000001918050212 */ /* 0x000fc400078efcff */
[----:B------:R-:W-:Y:S02]  /*3190*/  IADD3 RZ, P0, PT, RZ, -R16, RZ ;  /* 0x80000010ffff7210 */ /* 0x000fe40007f1e0ff */
[----:B------:R-:W-:Y:S02]  /*31a0*/  LOP3.LUT R3, RZ, R2, RZ, 0x33, !PT ;  /* 0x00000002ff037212 */ /* 0x000fe400078e33ff */
[----:B------:R-:W-:Y:S02]  /*31b0*/  SHF.L.W.U32.HI R4, R4, 0x2, R5 ;  /* 0x0000000204047819 */ /* 0x000fe40000010e05 */
[----:B------:R-:W-:Y:S02]  /*31c0*/  LOP3.LUT R17, RZ, R22, RZ, 0x33, !PT ;  /* 0x00000016ff117212 */ /* 0x000fe400078e33ff */
[----:B------:R-:W-:Y:S02]  /*31d0*/  IADD3.X R3, P0, PT, RZ, R3, RZ, P0, !PT ;  /* 0x00000003ff037210 */ /* 0x000fe4000071e4ff */
[----:B------:R-:W-:-:S02]  /*31e0*/  LOP3.LUT R19, RZ, R4, RZ, 0x33, !PT ;  /* 0x00000004ff137212 */ /* 0x000fc400078e33ff */
[----:B------:R-:W-:Y:S02]  /*31f0*/  IADD3.X R17, P1, PT, RZ, R17, RZ, P0, !PT ;  /* 0x00000011ff117210 */ /* 0x000fe4000073e4ff */
[----:B------:R-:W-:-:S03]  /*3200*/  ISETP.GT.U32.AND P3, PT, R22, -0x1, PT ;  /* 0xffffffff1600780c */ /* 0x000fc60003f64070 */
[----:B------:R-:W-:Y:S01]  /*3210*/  IMAD.X R19, RZ, RZ, R19, P1 ;  /* 0x000000ffff137224 */ /* 0x000fe200008e0613 */
[----:B------:R-:W-:-:S04]  /*3220*/  ISETP.GT.AND.EX P0, PT, R4, -0x1, PT, P3 ;  /* 0xffffffff0400780c */ /* 0x000fc80003f04330 */
[----:B------:R-:W-:Y:S02]  /*3230*/  SEL R19, R4, R19, P0 ;  /* 0x0000001304137207 */ /* 0x000fe40000000000 */
[----:B------:R-:W-:Y:S02]  /*3240*/  SEL R22, R22, R17, P0 ;  /* 0x0000001116167207 */ /* 0x000fe40000000000 */
[----:B------:R-:W-:-:S04]  /*3250*/  ISETP.NE.U32.AND P1, PT, R19, RZ, PT ;  /* 0x000000ff1300720c */ /* 0x000fc80003f25070 */
[----:B------:R-:W-:-:S06]  /*3260*/  SEL R17, R22, R19, !P1 ;  /* 0x0000001316117207 */ /* 0x000fcc0004800000 */
[----:B------:R-:W0:Y:S02]  /*3270*/  FLO.U32 R17, R17 ;  /* 0x0000001100117300 */ /* 0x000e2400000e0000 */
[C---:B0-----:R-:W-:Y:S02]  /*3280*/  IADD3 R23, PT, PT, -R17.reuse, 0x1f, RZ ;  /* 0x0000001f11177810 */ /* 0x041fe40007ffe1ff */
[----:B------:R-:W-:-:S03]  /*3290*/  IADD3 R21, PT, PT, -R17, 0x3f, RZ ;  /* 0x0000003f11157810 */ /* 0x000fc60007ffe1ff */
[----:B------:R-:W-:-:S05]  /*32a0*/  @P1 IMAD.MOV R21, RZ, RZ, R23 ;  /* 0x000000ffff151224 */ /* 0x000fca00078e0217 */
[----:B------:R-:W-:Y:S01]  /*32b0*/  ISETP.NE.AND P1, PT, R21, RZ, PT ;  /* 0x000000ff1500720c */ /* 0x000fe20003f25270 */
[----:B------:R-:W-:Y:S01]  /*32c0*/  @!P0 IMAD.MOV R16, RZ, RZ, -R16 ;  /* 0x000000ffff108224 */ /* 0x000fe200078e0a10 */
[----:B------:R-:W-:-:S11]  /*32d0*/  SEL R23, R2, R3, P0 ;  /* 0x0000000302177207 */ /* 0x000fd60000000000 */
[----:B------:R-:W-:Y:S05]  /*32e0*/  @!P1 BRA `(.L_x_50) ;  /* 0x0000000000289947 */ /* 0x000fea0003800000 */
[C---:B------:R-:W-:Y:S02]  /*32f0*/  LOP3.LUT R3, R21.reuse, 0x3f, RZ, 0xc0, !PT ;  /* 0x0000003f15037812 */ /* 0x040fe400078ec0ff */
[--C-:B------:R-:W-:Y:S02]  /*3300*/  SHF.R.U64 R17, R16, 0x1, R23.reuse ;  /* 0x0000000110117819 */ /* 0x100fe40000001217 */
[----:B------:R-:W-:Y:S02]  /*3310*/  SHF.R.U32.HI R23, RZ, 0x1, R23 ;  /* 0x00000001ff177819 */ /* 0x000fe40000011617 */
[----:B------:R-:W-:Y:S02]  /*3320*/  LOP3.LUT R2, R21, 0x3f, RZ, 0xc, !PT ;  /* 0x0000003f15027812 */ /* 0x000fe400078e0cff */
[CC--:B------:R-:W-:Y:S02]  /*3330*/  SHF.L.U64.HI R19, R22.reuse, R3.reuse, R19 ;  /* 0x0000000316137219 */ /* 0x0c0fe40000010213 */
[----:B------:R-:W-:-:S02]  /*3340*/  SHF.L.U32 R3, R22, R3, RZ ;  /* 0x0000000316037219 */ /* 0x000fc400000006ff */
[-CC-:B------:R-:W-:Y:S02]  /*3350*/  SHF.R.U64 R22, R17, R2.reuse, R23.reuse ;  /* 0x0000000211167219 */ /* 0x180fe40000001217 */
[----:B------:R-:W-:Y:S02]  /*3360*/  SHF.R.U32.HI R2, RZ, R2, R23 ;  /* 0x00000002ff027219 */ /* 0x000fe40000011617 */
[----:B------:R-:W-:Y:S02]  /*3370*/  LOP3.LUT R22, R3, R22, RZ, 0xfc, !PT ;  /* 0x0000001603167212 */ /* 0x000fe400078efcff */
[----:B------:R-:W-:-:S07]  /*3380*/  LOP3.LUT R19, R19, R2, RZ, 0xfc, !PT ;  /* 0x0000000213137212 */ /* 0x000fce00078efcff */
.L_x_50:
[----:B------:R-:W-:Y:S05]  /*3390*/  BSYNC.RECONVERGENT B5 ;  /* 0x0000000000057941 */ /* 0x000fea0003800200 */
.L_x_49:
[----:B------:R-:W-:Y:S01]  /*33a0*/  IMAD.WIDE.U32 R16, R22, 0x2168c235, RZ ;  /* 0x2168c23516107825 */ /* 0x000fe200078e00ff */
[----:B------:R-:W-:-:S03]  /*33b0*/  SHF.R.U32.HI R5, RZ, 0x1e, R5 ;  /* 0x0000001eff057819 */ /* 0x000fc60000011605 */
[----:B------:R-:W-:Y:S01]  /*33c0*/  IMAD.MOV.U32 R2, RZ, RZ, R17 ;  /* 0x000000ffff027224 */ /* 0x000fe200078e0011 */
[----:B------:R-:W-:Y:S01]  /*33d0*/  IADD3 RZ, P1, PT, R16, R16, RZ ;  /* 0x0000001010ff7210 */ /* 0x000fe20007f3e0ff */
[----:B------:R-:W-:Y:S01]  /*33e0*/  IMAD.MOV.U32 R3, RZ, RZ, RZ ;  /* 0x000000ffff037224 */ /* 0x000fe200078e00ff */
[----:B------:R-:W-:Y:S01]  /*33f0*/  LEA.HI R4, R4, R5, RZ, 0x1 ;  /* 0x0000000504047211 */ /* 0x000fe200078f08ff */
[----:B------:R-:W-:-:S04]  /*3400*/  IMAD.HI.U32 R17, R19, -0x36f0255e, RZ ;  /* 0xc90fdaa213117827 */ /* 0x000fc800078e00ff */
[----:B------:R-:W-:-:S04]  /*3410*/  IMAD.WIDE.U32 R2, R22, -0x36f0255e, R2 ;  /* 0xc90fdaa216027825 */ /* 0x000fc800078e0002 */
[----:B------:R-:W-:-:S04]  /*3420*/  IMAD.WIDE.U32 R2, P3, R19, 0x2168c235, R2 ;  /* 0x2168c23513027825 */ /* 0x000fc80007860002 */
[----:B------:R-:W-:Y:S01]  /*3430*/  IMAD R19, R19, -0x36f0255e, RZ ;  /* 0xc90fdaa213137824 */ /* 0x000fe200078e02ff */
[----:B------:R-:W-:Y:S02]  /*3440*/  IADD3.X R16, PT, PT, R17, RZ, RZ, P3, !PT ;  /* 0x000000ff11107210 */ /* 0x000fe40001ffe4ff */
[----:B------:R-:W-:Y:S02]  /*3450*/  IADD3.X RZ, P1, PT, R2, R2, RZ, P1, !PT ;  /* 0x0000000202ff7210 */ /* 0x000fe40000f3e4ff */
[----:B------:R-:W-:-:S04]  /*3460*/  IADD3 R3, P3, PT, R19, R3, RZ ;  /* 0x0000000313037210 */ /* 0x000fc80007f7e0ff */
[C---:B------:R-:W-:Y:S01]  /*3470*/  ISETP.GT.U32.AND P4, PT, R3.reuse, RZ, PT ;  /* 0x000000ff0300720c */ /* 0x040fe20003f84070 */
[----:B------:R-:W-:Y:S01]  /*3480*/  IMAD.X R16, RZ, RZ, R16, P3 ;  /* 0x000000ffff107224 */ /* 0x000fe200018e0610 */
[----:B------:R-:W-:-:S04]  /*3490*/  IADD3.X R2, P3, PT, R3, R3, RZ, P1, !PT ;  /* 0x0000000303027210 */ /* 0x000fc80000f7e4ff */
[C---:B------:R-:W-:Y:S01]  /*34a0*/  ISETP.GT.AND.EX P1, PT, R16.reuse, RZ, PT, P4 ;  /* 0x000000ff1000720c */ /* 0x040fe20003f24340 */
[----:B------:R-:W-:-:S03]  /*34b0*/  IMAD.X R17, R16, 0x1, R16, P3 ;  /* 0x0000000110117824 */ /* 0x000fc600018e0610 */
[----:B------:R-:W-:Y:S02]  /*34c0*/  SEL R2, R2, R3, P1 ;  /* 0x0000000302027207 */ /* 0x000fe40000800000 */
[----:B------:R-:W-:Y:S02]  /*34d0*/  SEL R16, R17, R16, P1 ;  /* 0x0000001011107207 */ /* 0x000fe40000800000 */
[----:B------:R-:W-:Y:S02]  /*34e0*/  IADD3 R23, P3, PT, R2, 0x1, RZ ;  /* 0x0000000102177810 */ /* 0x000fe40007f7e0ff */
[----:B------:R-:W-:Y:S02]  /*34f0*/  SEL R22, RZ, 0xffffffff, !P1 ;  /* 0xffffffffff167807 */ /* 0x000fe40004800000 */
[----:B------:R-:W-:Y:S01]  /*3500*/  LOP3.LUT P1, R2, R18, 0x80000000, RZ, 0xc0, !PT ;  /* 0x8000000012027812 */ /* 0x000fe2000782c0ff */
[----:B------:R-:W-:Y:S02]  /*3510*/  IMAD.X R16, RZ, RZ, R16, P3 ;  /* 0x000000ffff107224 */ /* 0x000fe400018e0610 */
[----:B------:R-:W-:Y:S01]  /*3520*/  IMAD.IADD R3, R22, 0x1, -R21 ;  /* 0x0000000116037824 */ /* 0x000fe200078e0a15 */
[----:B------:R-:W-:-:S02]  /*3530*/  @!P0 LOP3.LUT R2, R2, 0x80000000, RZ, 0x3c, !PT ;  /* 0x8000000002028812 */ /* 0x000fc400078e3cff */
[----:B------:R-:W-:Y:S01]  /*3540*/  SHF.R.U64 R23, R23, 0xa, R16 ;  /* 0x0000000a17177819 */ /* 0x000fe20000001210 */
[----:B------:R-:W-:-:S03]  /*3550*/  IMAD.SHL.U32 R3, R3, 0x100000, RZ ;  /* 0x0010000003037824 */ /* 0x000fc600078e00ff */
[----:B------:R-:W-:-:S03]  /*3560*/  IADD3 R23, P3, PT, R23, 0x1, RZ ;  /* 0x0000000117177810 */ /* 0x000fc60007f7e0ff */
[----:B------:R-:W-:Y:S01]  /*3570*/  @P1 IMAD.MOV R4, RZ, RZ, -R4 ;  /* 0x000000ffff041224 */ /* 0x000fe200078e0a04 */
[----:B------:R-:W-:-:S04]  /*3580*/  LEA.HI.X R16, R16, RZ, RZ, 0x16, P3 ;  /* 0x000000ff10107211 */ /* 0x000fc800018fb4ff */
[--C-:B------:R-:W-:Y:S02]  /*3590*/  SHF.R.U64 R23, R23, 0x1, R16.reuse ;  /* 0x0000000117177819 */ /* 0x100fe40000001210 */
[----:B------:R-:W-:Y:S02]  /*35a0*/  SHF.R.U32.HI R16, RZ, 0x1, R16 ;  /* 0x00000001ff107819 */ /* 0x000fe40000011610 */
[----:B------:R-:W-:-:S04]  /*35b0*/  IADD3 R23, P3, P4, RZ, RZ, R23 ;  /* 0x000000ffff177210 */ /* 0x000fc80007c7e017 */
[----:B------:R-:W-:-:S04]  /*35c0*/  IADD3.X R3, PT, PT, R3, 0x3fe00000, R16, P3, P4 ;  /* 0x3fe0000003037810 */ /* 0x000fc80001fe8410 */
[----:B------:R-:W-:-:S07]  /*35d0*/  LOP3.LUT R18, R3, R2, RZ, 0xfc, !PT ;  /* 0x0000000203127212 */ /* 0x000fce00078efcff */
.L_x_44:
[----:B------:R-:W-:Y:S02]  /*35e0*/  IMAD.MOV.U32 R21, RZ, RZ, 0x0 ;  /* 0x00000000ff157424 */ /* 0x000fe400078e00ff */
[----:B------:R-:W-:Y:S02]  /*35f0*/  IMAD.MOV.U32 R2, RZ, RZ, R23 ;  /* 0x000000ffff027224 */ /* 0x000fe400078e0017 */
[----:B------:R-:W-:Y:S01]  /*3600*/  IMAD.MOV.U32 R3, RZ, RZ, R18 ;  /* 0x000000ffff037224 */ /* 0x000fe200078e0012 */
[----:B------:R-:W-:Y:S06]  /*3610*/  RET.REL.NODEC R20 `(_Z22walk_on_spheres_kernelPKdS0_PKjPdiidy) ;  /* 0xffffffc814787950 */ /* 0x000fec0003c3ffff */
.L_x_51:
[----:B------:R-:W-:-:S00]  /*3620*/  BRA `(.L_x_51) ;  /* 0xfffffffc00fc7947 */ /* 0x000fc0000383ffff */
[----:B------:R-:W-:-:S00]  /*3630*/  NOP ;  /* 0x0000000000007918 */ /* 0x000fc00000000000 */
        /* <DEDUP_REMOVED lines=12> */
.L_x_54:


//--------------------- .nv.global.init           --------------------------
	.section	.nv.global.init,"aw",@progbits
	.align	16
.nv.global.init:
	.type		__cudart_sin_cos_coeffs,@object
	.size		__cudart_sin_cos_coeffs,(__cudart_i2opi_d - __cudart_sin_cos_coeffs)
__cudart_sin_cos_coeffs:
        /*0000*/ 	.byte	0x46, 0xd2, 0xb0, 0x2c, 0xf1, 0xe5, 0x5a, 0xbe, 0x92, 0xe3, 0xac, 0x69, 0xe3, 0x1d, 0xc7, 0x3e
        /*0010*/ 	.byte	0xa1, 0x62, 0xdb, 0x19, 0xa0, 0x01, 0x2a, 0xbf, 0x18, 0x08, 0x11, 0x11, 0x11, 0x11, 0x81, 0x3f
        /*0020*/ 	.byte	0x54, 0x55, 0x55, 0x55, 0x55, 0x55, 0xc5, 0xbf, 0x00, 0x00, 0x00, 0x00, 0x00, 0x00, 0x00, 0x00
        /*0030*/ 	.byte	0x00, 0x00, 0x00, 0x00, 0x00, 0x00, 0x00, 0x00, 0x64, 0x81, 0xfd, 0x20, 0x83, 0xff, 0xa8, 0xbd
        /*0040*/ 	.byte	0x28, 0x85, 0xef, 0xc1, 0xa7, 0xee, 0x21, 0x3e, 0xd9, 0xe6, 0x06, 0x8e, 0x4f, 0x7e, 0x92, 0xbe
        /*0050*/ 	.byte	0xe9, 0xbc, 0xdd, 0x19, 0xa0, 0x01, 0xfa, 0x3e, 0x47, 0x5d, 0xc1, 0x16, 0x6c, 0xc1, 0x56, 0xbf
        /*0060*/ 	.byte	0x51, 0x55, 0x55, 0x55, 0x55, 0x55, 0xa5, 0x3f, 0x00, 0x00, 0x00, 0x00, 0x00, 0x00, 0xe0, 0xbf
        /*0070*/ 	.byte	0x00, 0x00, 0x00, 0x00, 0x00, 0x00, 0xf0, 0x3f, 0x00, 0x00, 0x00, 0x00, 0x00, 0x00, 0x00, 0x00
	.type		__cudart_i2opi_d,@object
	.size		__cudart_i2opi_d,(mrg32k3aM1SubSeq - __cudart_i2opi_d)
__cudart_i2opi_d:
        /* <DEDUP_REMOVED lines=9> */
	.type		mrg32k3aM1SubSeq,@object
	.size		mrg32k3aM1SubSeq,(mrg32k3aM2SubSeq - mrg32k3aM1SubSeq)
mrg32k3aM1SubSeq:
        /* <DEDUP_REMOVED lines=126> */
	.type		mrg32k3aM2SubSeq,@object
	.size		mrg32k3aM2SubSeq,(mrg32k3aM1 - mrg32k3aM2SubSeq)
mrg32k3aM2SubSeq:
        /* <DEDUP_REMOVED lines=126> */
	.type		mrg32k3aM1,@object
	.size		mrg32k3aM1,(mrg32k3aM1Seq - mrg32k3aM1)
mrg32k3aM1:
        /* <DEDUP_REMOVED lines=144> */
	.type		mrg32k3aM1Seq,@object
	.size		mrg32k3aM1Seq,(mrg32k3aM2 - mrg32k3aM1Seq)
mrg32k3aM1Seq:
        /* <DEDUP_REMOVED lines=144> */
	.type		mrg32k3aM2,@object
	.size		mrg32k3aM2,(mrg32k3aM2Seq - mrg32k3aM2)
mrg32k3aM2:
        /* <DEDUP_REMOVED lines=144> */
	.type		mrg32k3aM2Seq,@object
	.size		mrg32k3aM2Seq,(precalc_xorwow_matrix - mrg32k3aM2Seq)
mrg32k3aM2Seq:
        /* <DEDUP_REMOVED lines=144> */
	.type		precalc_xorwow_matrix,@object
	.size		precalc_xorwow_matrix,(precalc_xorwow_offset_matrix - precalc_xorwow_matrix)
precalc_xorwow_matrix:
        /* <DEDUP_REMOVED lines=6400> */
	.type		precalc_xorwow_offset_matrix,@object
	.size		precalc_xorwow_offset_matrix,(.L_1 - precalc_xorwow_offset_matrix)
precalc_xorwow_offset_matrix:
        /* <DEDUP_REMOVED lines=6400> */
.L_1:


//--------------------- .nv.shared._Z22walk_on_spheres_kernelPKdS0_PKjPdiidy --------------------------
	.section	.nv.shared._Z22walk_on_spheres_kernelPKdS0_PKjPdiidy,"aw",@nobits
	.sectionflags	@""
	.align	8
.nv.shared._Z22walk_on_spheres_kernelPKdS0_PKjPdiidy:
	.zero		3072


//--------------------- .nv.shared.reserved.0     --------------------------
	.section	.nv.shared.reserved.0,"aw",@nobits
	.weak		__nv_reservedSMEM_offset_0_alias
	.size		__nv_reservedSMEM_offset_0_alias, 0, 64
	.other		__nv_reservedSMEM_offset_0_alias,@"STO_CUDA_RESERVED_SHARED STV_DEFAULT"
__nv_reservedSMEM_offset_0_alias:
	.zero		0
	.zero		64


//--------------------- .nv.constant0._Z22walk_on_spheres_kernelPKdS0_PKjPdiidy --------------------------
	.section	.nv.constant0._Z22walk_on_spheres_kernelPKdS0_PKjPdiidy,"a",@progbits
	.sectionflags	@""
	.align	4
.nv.constant0._Z22walk_on_spheres_kernelPKdS0_PKjPdiidy:
	.zero		952


//--------------------- SYMBOLS --------------------------

	.type		.nv.reservedSmem.offset0,@object
	.size		.nv.reservedSmem.offset0,0x4
	.type		.nv.reservedSmem.cap,@object
	.size		.nv.reservedSmem.cap,0x4
